	.target	sm_90a

	.elftype	@"ET_EXEC"


//--------------------- .note.nv.tkinfo           --------------------------
	.section	.note.nv.tkinfo,"",@"SHT_NOTE"
	.sectionflags	@"SHF_NOTE_NV_TKINFO"
	.tkinfo
        /*0018*/ 	.word	0x00000002
        /*0030*/ 	.string	""
        /*0030*/ 	.string	"ptxas"
        /*0030*/ 	.string	"Cuda compilation tools, release 13.0, V13.0.88"
        /*0030*/ 	.string	"Build cuda_13.0.r13.0/compiler.36424714_0"
        /*0030*/ 	.string	"-arch sm_90a -m 64 "



//--------------------- .note.nv.cuinfo           --------------------------
	.section	.note.nv.cuinfo,"",@"SHT_NOTE"
	.sectionflags	@"SHF_NOTE_NV_CUINFO"
        /*0018*/ 	.short	0x0002
        /*001a*/ 	.short	0x005a
        /*001c*/ 	.short	0x0082
	.zero		2


//--------------------- .nv.info                  --------------------------
	.section	.nv.info,"",@"SHT_CUDA_INFO"
	.align	4


	//----- nvinfo : EIATTR_REGCOUNT
	.align		4
        /*0000*/ 	.byte	0x04, 0x2f
        /*0002*/ 	.short	(.L_15 - .L_14)
	.align		4
.L_14:
        /*0004*/ 	.word	index@(_ZN7cutlass13device_kernelINS_4gemm6kernel13GemmUniversalIN4cute5tupleIJiiiiEEENS1_10collective13CollectiveMmaINS1_34MainloopSm90TmaGmmaWarpSpecializedILi8ENS5_IJNS4_1CILi1EEESB_SB_EEENS1_35KernelTmaWarpSpecializedCooperativeEEENS5_IJNSA_ILi256EEENSA_ILi192EEENSA_ILi32EEEEEENS_10bfloat16_tENS5_IJlSB_lEEESJ_SK_NS4_8TiledMMAINS4_8MMA_AtomIJNS4_4SM904GMMA28MMA_64x192x16_F32BF16BF16_SSILNSO_5MajorE0ELSQ_0ELNSO_7ScaleInE1ELSR_1EEEEEENS4_6LayoutINS5_IJNSA_ILi2EEESB_SB_EEENS5_IJSB_NSA_ILi0EEESX_EEEEENS5_IJNS4_10UnderscoreES10_S10_EEEEENS4_13SM90_TMA_LOADENS4_14ComposedLayoutINS4_7SwizzleILi2ELi4ELi3EEENS4_18smem_ptr_flag_bitsILi16EEENSU_INS5_IJNSA_ILi8EEESH_EEENS5_IJSH_SB_EEEEEEEvNS4_8identityES13_S1D_vS1E_EENS_8epilogue10collective6detail29Sm90TmaWarpSpecializedAdapterINS1H_15DefaultEpilogueISJ_SK_SK_NS1G_6thread17LinearCombinationISJ_Li1EffLNS1L_9ScaleType4KindE0ELNS_15FloatRoundStyleE2ESJ_EENS1_15EpilogueDefaultEEEEEvvEEEEvNT_6ParamsE)
        /*0008*/ 	.word	0x000000a8


	//----- nvinfo : EIATTR_FRAME_SIZE
	.align		4
.L_15:
        /*000c*/ 	.byte	0x04, 0x11
        /*000e*/ 	.short	(.L_17 - .L_16)
	.align		4
.L_16:
        /*0010*/ 	.word	index@(_ZN7cutlass13device_kernelINS_4gemm6kernel13GemmUniversalIN4cute5tupleIJiiiiEEENS1_10collective13CollectiveMmaINS1_34MainloopSm90TmaGmmaWarpSpecializedILi8ENS5_IJNS4_1CILi1EEESB_SB_EEENS1_35KernelTmaWarpSpecializedCooperativeEEENS5_IJNSA_ILi256EEENSA_ILi192EEENSA_ILi32EEEEEENS_10bfloat16_tENS5_IJlSB_lEEESJ_SK_NS4_8TiledMMAINS4_8MMA_AtomIJNS4_4SM904GMMA28MMA_64x192x16_F32BF16BF16_SSILNSO_5MajorE0ELSQ_0ELNSO_7ScaleInE1ELSR_1EEEEEENS4_6LayoutINS5_IJNSA_ILi2EEESB_SB_EEENS5_IJSB_NSA_ILi0EEESX_EEEEENS5_IJNS4_10UnderscoreES10_S10_EEEEENS4_13SM90_TMA_LOADENS4_14ComposedLayoutINS4_7SwizzleILi2ELi4ELi3EEENS4_18smem_ptr_flag_bitsILi16EEENSU_INS5_IJNSA_ILi8EEESH_EEENS5_IJSH_SB_EEEEEEEvNS4_8identityES13_S1D_vS1E_EENS_8epilogue10collective6detail29Sm90TmaWarpSpecializedAdapterINS1H_15DefaultEpilogueISJ_SK_SK_NS1G_6thread17LinearCombinationISJ_Li1EffLNS1L_9ScaleType4KindE0ELNS_15FloatRoundStyleE2ESJ_EENS1_15EpilogueDefaultEEEEEvvEEEEvNT_6ParamsE)
        /*0014*/ 	.word	0x00000000


	//----- nvinfo : EIATTR_MIN_STACK_SIZE
	.align		4
.L_17:
        /*0018*/ 	.byte	0x04, 0x12
        /*001a*/ 	.short	(.L_19 - .L_18)
	.align		4
.L_18:
        /*001c*/ 	.word	index@(_ZN7cutlass13device_kernelINS_4gemm6kernel13GemmUniversalIN4cute5tupleIJiiiiEEENS1_10collective13CollectiveMmaINS1_34MainloopSm90TmaGmmaWarpSpecializedILi8ENS5_IJNS4_1CILi1EEESB_SB_EEENS1_35KernelTmaWarpSpecializedCooperativeEEENS5_IJNSA_ILi256EEENSA_ILi192EEENSA_ILi32EEEEEENS_10bfloat16_tENS5_IJlSB_lEEESJ_SK_NS4_8TiledMMAINS4_8MMA_AtomIJNS4_4SM904GMMA28MMA_64x192x16_F32BF16BF16_SSILNSO_5MajorE0ELSQ_0ELNSO_7ScaleInE1ELSR_1EEEEEENS4_6LayoutINS5_IJNSA_ILi2EEESB_SB_EEENS5_IJSB_NSA_ILi0EEESX_EEEEENS5_IJNS4_10UnderscoreES10_S10_EEEEENS4_13SM90_TMA_LOADENS4_14ComposedLayoutINS4_7SwizzleILi2ELi4ELi3EEENS4_18smem_ptr_flag_bitsILi16EEENSU_INS5_IJNSA_ILi8EEESH_EEENS5_IJSH_SB_EEEEEEEvNS4_8identityES13_S1D_vS1E_EENS_8epilogue10collective6detail29Sm90TmaWarpSpecializedAdapterINS1H_15DefaultEpilogueISJ_SK_SK_NS1G_6thread17LinearCombinationISJ_Li1EffLNS1L_9ScaleType4KindE0ELNS_15FloatRoundStyleE2ESJ_EENS1_15EpilogueDefaultEEEEEvvEEEEvNT_6ParamsE)
        /*0020*/ 	.word	0x00000000
.L_19:


//--------------------- .nv.compat                --------------------------
	.section	.nv.compat,"",@"SHT_CUDA_COMPAT_INFO"
	.align	4
        /*0000*/ 	.byte	0x02, 0x09, 0x01, 0x00, 0x02, 0x02, 0x04, 0x00, 0x02, 0x05, 0x05, 0x00, 0x03, 0x07, 0x01, 0x01
        /*0010*/ 	.byte	0x02, 0x03, 0x01, 0x00, 0x02, 0x06, 0x01, 0x00, 0x04, 0x0b, 0x08, 0x00, 0x00, 0x00, 0x00, 0x00
        /*0020*/ 	.byte	0x00, 0x00, 0x00, 0x00


//--------------------- .nv.info._ZN7cutlass13device_kernelINS_4gemm6kernel13GemmUniversalIN4cute5tupleIJiiiiEEENS1_10collective13CollectiveMmaINS1_34MainloopSm90TmaGmmaWarpSpecializedILi8ENS5_IJNS4_1CILi1EEESB_SB_EEENS1_35KernelTmaWarpSpecializedCooperativeEEENS5_IJNSA_ILi256EEENSA_ILi192EEENSA_ILi32EEEEEENS_10bfloat16_tENS5_IJlSB_lEEESJ_SK_NS4_8TiledMMAINS4_8MMA_AtomIJNS4_4SM904GMMA28MMA_64x192x16_F32BF16BF16_SSILNSO_5MajorE0ELSQ_0ELNSO_7ScaleInE1ELSR_1EEEEEENS4_6LayoutINS5_IJNSA_ILi2EEESB_SB_EEENS5_IJSB_NSA_ILi0EEESX_EEEEENS5_IJNS4_10UnderscoreES10_S10_EEEEENS4_13SM90_TMA_LOADENS4_14ComposedLayoutINS4_7SwizzleILi2ELi4ELi3EEENS4_18smem_ptr_flag_bitsILi16EEENSU_INS5_IJNSA_ILi8EEESH_EEENS5_IJSH_SB_EEEEEEEvNS4_8identityES13_S1D_vS1E_EENS_8epilogue10collective6detail29Sm90TmaWarpSpecializedAdapterINS1H_15DefaultEpilogueISJ_SK_SK_NS1G_6thread17LinearCombinationISJ_Li1EffLNS1L_9ScaleType4KindE0ELNS_15FloatRoundStyleE2ESJ_EENS1_15EpilogueDefaultEEEEEvvEEEEvNT_6ParamsE --------------------------
	.section	.nv.info._ZN7cutlass13device_kernelINS_4gemm6kernel13GemmUniversalIN4cute5tupleIJiiiiEEENS1_10collective13CollectiveMmaINS1_34MainloopSm90TmaGmmaWarpSpecializedILi8ENS5_IJNS4_1CILi1EEESB_SB_EEENS1_35KernelTmaWarpSpecializedCooperativeEEENS5_IJNSA_ILi256EEENSA_ILi192EEENSA_ILi32EEEEEENS_10bfloat16_tENS5_IJlSB_lEEESJ_SK_NS4_8TiledMMAINS4_8MMA_AtomIJNS4_4SM904GMMA28MMA_64x192x16_F32BF16BF16_SSILNSO_5MajorE0ELSQ_0ELNSO_7ScaleInE1ELSR_1EEEEEENS4_6LayoutINS5_IJNSA_ILi2EEESB_SB_EEENS5_IJSB_NSA_ILi0EEESX_EEEEENS5_IJNS4_10UnderscoreES10_S10_EEEEENS4_13SM90_TMA_LOADENS4_14ComposedLayoutINS4_7SwizzleILi2ELi4ELi3EEENS4_18smem_ptr_flag_bitsILi16EEENSU_INS5_IJNSA_ILi8EEESH_EEENS5_IJSH_SB_EEEEEEEvNS4_8identityES13_S1D_vS1E_EENS_8epilogue10collective6detail29Sm90TmaWarpSpecializedAdapterINS1H_15DefaultEpilogueISJ_SK_SK_NS1G_6thread17LinearCombinationISJ_Li1EffLNS1L_9ScaleType4KindE0ELNS_15FloatRoundStyleE2ESJ_EENS1_15EpilogueDefaultEEEEEvvEEEEvNT_6ParamsE,"",@"SHT_CUDA_INFO"
	.sectionflags	@""
	.align	4


	//----- nvinfo : EIATTR_CUDA_API_VERSION
	.align		4
        /*0000*/ 	.byte	0x04, 0x37
        /*0002*/ 	.short	(.L_21 - .L_20)
.L_20:
        /*0004*/ 	.word	0x00000082


	//----- nvinfo : EIATTR_KPARAM_INFO
	.align		4
.L_21:
        /*0008*/ 	.byte	0x04, 0x17
        /*000a*/ 	.short	(.L_23 - .L_22)
.L_22:
        /*000c*/ 	.word	0x00000000
        /*0010*/ 	.short	0x0000
        /*0012*/ 	.short	0x0070
        /*0014*/ 	.byte	0x00, 0xf0, 0x01, 0x10


	//----- nvinfo : EIATTR_SPARSE_MMA_MASK
	.align		4
.L_23:
        /*0018*/ 	.byte	0x03, 0x50
        /*001a*/ 	.short	0x0000


	//----- nvinfo : EIATTR_MAXREG_COUNT
	.align		4
        /*001c*/ 	.byte	0x03, 0x1b
        /*001e*/ 	.short	0x00a8


	//----- nvinfo : EIATTR_NUM_BARRIERS
	.align		4
        /*0020*/ 	.byte	0x02, 0x4c
        /*0022*/ 	.byte	0x01
	.zero		1


	//----- nvinfo : EIATTR_EXTERNS
	.align		4
        /*0024*/ 	.byte	0x04, 0x0f
        /*0026*/ 	.short	(.L_25 - .L_24)


	//   ....[0]....
	.align		4
.L_24:
        /*0028*/ 	.word	index@(__assertfail)


	//----- nvinfo : EIATTR_MERCURY_ISA_VERSION
	.align		4
.L_25:
        /*002c*/ 	.byte	0x03, 0x5f
        /*002e*/ 	.short	0x0101


	//----- nvinfo : EIATTR_INT_WARP_WIDE_INSTR_OFFSETS
	.align		4
        /*0030*/ 	.byte	0x04, 0x31
        /*0032*/ 	.short	(.L_27 - .L_26)


	//   ....[0]....
.L_26:
        /*0034*/ 	.word	0x000005a0


	//   ....[1]....
        /*0038*/ 	.word	0x000005b0


	//   ....[2]....
        /*003c*/ 	.word	0x00000640


	//----- nvinfo : EIATTR_COOP_GROUP_MASK_REGIDS
	.align		4
.L_27:
        /*0040*/ 	.byte	0x04, 0x29
        /*0042*/ 	.short	(.L_29 - .L_28)


	//   ....[0]....
.L_28:
        /*0044*/ 	.word	0xffffffff


	//   ....[1]....
        /*0048*/ 	.word	0xffffffff


	//   ....[2]....
        /*004c*/ 	.word	0xffffffff


	//   ....[3]....
        /*0050*/ 	.word	0xffffffff


	//   ....[4]....
        /*0054*/ 	.word	0xffffffff


	//----- nvinfo : EIATTR_COOP_GROUP_INSTR_OFFSETS
	.align		4
.L_29:
        /*0058*/ 	.byte	0x04, 0x28
        /*005a*/ 	.short	(.L_31 - .L_30)


	//   ....[0]....
.L_30:
        /*005c*/ 	.word	0x00000060


	//   ....[1]....
        /*0060*/ 	.word	0x00000070


	//   ....[2]....
        /*0064*/ 	.word	0x00000190


	//   ....[3]....
        /*0068*/ 	.word	0x00000450


	//   ....[4]....
        /*006c*/ 	.word	0x000011c0


	//----- nvinfo : EIATTR_REG_RECONFIG
	.align		4
.L_31:
        /*0070*/ 	.byte	0x01, 0x54
	.zero		2


	//----- nvinfo : EIATTR_SYSCALL_OFFSETS
	.align		4
        /*0074*/ 	.byte	0x04, 0x46
        /*0076*/ 	.short	(.L_33 - .L_32)


	//   ....[0]....
.L_32:
        /*0078*/ 	.word	0x00001380


	//----- nvinfo : EIATTR_MBARRIER_INSTR_OFFSETS
	.align		4
.L_33:
        /*007c*/ 	.byte	0x04, 0x39
        /*007e*/ 	.short	(.L_35 - .L_34)


	//   ....[0]....
.L_34:
        /*0080*/ 	.word	0x00000330
        /*0084*/ 	.word	0x000000ff
        /*0088*/ 	.word	0x00000000
        /*008c*/ 	.short	0x0100
        /*008e*/ 	.byte	0x08
	.zero		1


	//   ....[1]....
        /*0090*/ 	.word	0x00000340
        /*0094*/ 	.word	0x000000ff
        /*0098*/ 	.word	0x00000040
        /*009c*/ 	.short	0x0100
        /*009e*/ 	.byte	0x08
	.zero		1


	//   ....[2]....
        /*00a0*/ 	.word	0x00000350
        /*00a4*/ 	.word	0x000000ff
        /*00a8*/ 	.word	0x00000008
        /*00ac*/ 	.short	0x0100
        /*00ae*/ 	.byte	0x08
	.zero		1


	//   ....[3]....
        /*00b0*/ 	.word	0x00000360
        /*00b4*/ 	.word	0x000000ff
        /*00b8*/ 	.word	0x00000048
        /*00bc*/ 	.short	0x0100
        /*00be*/ 	.byte	0x08
	.zero		1


	//   ....[4]....
        /*00c0*/ 	.word	0x00000370
        /*00c4*/ 	.word	0x000000ff
        /*00c8*/ 	.word	0x00000010
        /*00cc*/ 	.short	0x0100
        /*00ce*/ 	.byte	0x08
	.zero		1


	//   ....[5]....
        /*00d0*/ 	.word	0x00000380
        /*00d4*/ 	.word	0x000000ff
        /*00d8*/ 	.word	0x00000050
        /*00dc*/ 	.short	0x0100
        /*00de*/ 	.byte	0x08
	.zero		1


	//   ....[6]....
        /*00e0*/ 	.word	0x00000390
        /*00e4*/ 	.word	0x000000ff
        /*00e8*/ 	.word	0x00000018
        /*00ec*/ 	.short	0x0100
        /*00ee*/ 	.byte	0x08
	.zero		1


	//   ....[7]....
        /*00f0*/ 	.word	0x000003a0
        /*00f4*/ 	.word	0x000000ff
        /*00f8*/ 	.word	0x00000058
        /*00fc*/ 	.short	0x0100
        /*00fe*/ 	.byte	0x08
	.zero		1


	//   ....[8]....
        /*0100*/ 	.word	0x000003b0
        /*0104*/ 	.word	0x000000ff
        /*0108*/ 	.word	0x00000020
        /*010c*/ 	.short	0x0100
        /*010e*/ 	.byte	0x08
	.zero		1


	//   ....[9]....
        /*0110*/ 	.word	0x000003c0
        /*0114*/ 	.word	0x000000ff
        /*0118*/ 	.word	0x00000060
        /*011c*/ 	.short	0x0100
        /*011e*/ 	.byte	0x08
	.zero		1


	//   ....[10]....
        /*0120*/ 	.word	0x000003d0
        /*0124*/ 	.word	0x000000ff
        /*0128*/ 	.word	0x00000028
        /*012c*/ 	.short	0x0100
        /*012e*/ 	.byte	0x08
	.zero		1


	//   ....[11]....
        /*0130*/ 	.word	0x000003e0
        /*0134*/ 	.word	0x000000ff
        /*0138*/ 	.word	0x00000068
        /*013c*/ 	.short	0x0100
        /*013e*/ 	.byte	0x08
	.zero		1


	//   ....[12]....
        /*0140*/ 	.word	0x000003f0
        /*0144*/ 	.word	0x000000ff
        /*0148*/ 	.word	0x00000030
        /*014c*/ 	.short	0x0100
        /*014e*/ 	.byte	0x08
	.zero		1


	//   ....[13]....
        /*0150*/ 	.word	0x00000400
        /*0154*/ 	.word	0x000000ff
        /*0158*/ 	.word	0x00000070
        /*015c*/ 	.short	0x0100
        /*015e*/ 	.byte	0x08
	.zero		1


	//   ....[14]....
        /*0160*/ 	.word	0x00000410
        /*0164*/ 	.word	0x000000ff
        /*0168*/ 	.word	0x00000038
        /*016c*/ 	.short	0x0100
        /*016e*/ 	.byte	0x08
	.zero		1


	//   ....[15]....
        /*0170*/ 	.word	0x00000420
        /*0174*/ 	.word	0x000000ff
        /*0178*/ 	.word	0x00000078
        /*017c*/ 	.short	0x0100
        /*017e*/ 	.byte	0x08
	.zero		1


	//   ....[16]....
        /*0180*/ 	.word	0x000006c0
        /*0184*/ 	.word	0x000000ff
        /*0188*/ 	.word	0x00000090
        /*018c*/ 	.short	0x0100
        /*018e*/ 	.byte	0x10
	.zero		1


	//   ....[17]....
        /*0190*/ 	.word	0x00000730
        /*0194*/ 	.word	0x000000ff
        /*0198*/ 	.word	0x00000098
        /*019c*/ 	.short	0x0100
        /*019e*/ 	.byte	0x10
	.zero		1


	//   ....[18]....
        /*01a0*/ 	.word	0x00001420
        /*01a4*/ 	.word	0x00000003
        /*01a8*/ 	.word	0x00000000
        /*01ac*/ 	.short	0x010a
        /*01ae*/ 	.byte	0x3f
	.zero		1


	//   ....[19]....
        /*01b0*/ 	.word	0x00001460
        /*01b4*/ 	.word	0x00000003
        /*01b8*/ 	.word	0x00000000
        /*01bc*/ 	.short	0x010a
        /*01be*/ 	.byte	0x3f
	.zero		1


	//   ....[20]....
        /*01c0*/ 	.word	0x000017c0
        /*01c4*/ 	.word	0x000000ff
        /*01c8*/ 	.word	0x00000000
        /*01cc*/ 	.short	0x010a
        /*01ce*/ 	.byte	0x04
	.zero		1


	//   ....[21]....
        /*01d0*/ 	.word	0x00001800
        /*01d4*/ 	.word	0x000000ff
        /*01d8*/ 	.word	0x00000000
        /*01dc*/ 	.short	0x010a
        /*01de*/ 	.byte	0x04
	.zero		1


	//   ....[22]....
        /*01e0*/ 	.word	0x00001a30
        /*01e4*/ 	.word	0x000000ff
        /*01e8*/ 	.word	0x00000000
        /*01ec*/ 	.short	0x0101
        /*01ee*/ 	.byte	0x04
	.zero		1


	//   ....[23]....
        /*01f0*/ 	.word	0x00001c20
        /*01f4*/ 	.word	0x000000ff
        /*01f8*/ 	.word	0x00000000
        /*01fc*/ 	.short	0x0101
        /*01fe*/ 	.byte	0x04
	.zero		1


	//   ....[24]....
        /*0200*/ 	.word	0x0000f530
        /*0204*/ 	.word	0x0000000d
        /*0208*/ 	.word	0x00000040
        /*020c*/ 	.short	0x010a
        /*020e*/ 	.byte	0x3f
	.zero		1


	//   ....[25]....
        /*0210*/ 	.word	0x0000f910
        /*0214*/ 	.word	0x00000003
        /*0218*/ 	.word	0x00000098
        /*021c*/ 	.short	0x0101
        /*021e*/ 	.byte	0x3f
	.zero		1


	//   ....[26]....
        /*0220*/ 	.word	0x00010060
        /*0224*/ 	.word	0x00000007
        /*0228*/ 	.word	0x00000000
        /*022c*/ 	.short	0x010a
        /*022e*/ 	.byte	0x3f
	.zero		1


	//   ....[27]....
        /*0230*/ 	.word	0x000100e0
        /*0234*/ 	.word	0x00000009
        /*0238*/ 	.word	0x00000000
        /*023c*/ 	.short	0x010a
        /*023e*/ 	.byte	0x3f
	.zero		1


	//   ....[28]....
        /*0240*/ 	.word	0x00010170
        /*0244*/ 	.word	0x00000006
        /*0248*/ 	.word	0x00000000
        /*024c*/ 	.short	0x010a
        /*024e*/ 	.byte	0x3f
	.zero		1


	//   ....[29]....
        /*0250*/ 	.word	0x00010200
        /*0254*/ 	.word	0x00000009
        /*0258*/ 	.word	0x00000000
        /*025c*/ 	.short	0x010a
        /*025e*/ 	.byte	0x3f
	.zero		1


	//   ....[30]....
        /*0260*/ 	.word	0x00010290
        /*0264*/ 	.word	0x00000006
        /*0268*/ 	.word	0x00000000
        /*026c*/ 	.short	0x010a
        /*026e*/ 	.byte	0x3f
	.zero		1


	//   ....[31]....
        /*0270*/ 	.word	0x00010320
        /*0274*/ 	.word	0x00000009
        /*0278*/ 	.word	0x00000000
        /*027c*/ 	.short	0x010a
        /*027e*/ 	.byte	0x3f
	.zero		1


	//   ....[32]....
        /*0280*/ 	.word	0x000103b0
        /*0284*/ 	.word	0x00000006
        /*0288*/ 	.word	0x00000000
        /*028c*/ 	.short	0x010a
        /*028e*/ 	.byte	0x3f
	.zero		1


	//   ....[33]....
        /*0290*/ 	.word	0x00010440
        /*0294*/ 	.word	0x00000003
        /*0298*/ 	.word	0x00000000
        /*029c*/ 	.short	0x010a
        /*029e*/ 	.byte	0x3f
	.zero		1


	//   ....[34]....
        /*02a0*/ 	.word	0x000104a0
        /*02a4*/ 	.word	0x00000003
        /*02a8*/ 	.word	0x00000000
        /*02ac*/ 	.short	0x010a
        /*02ae*/ 	.byte	0x3f
	.zero		1


	//   ....[35]....
        /*02b0*/ 	.word	0x00010500
        /*02b4*/ 	.word	0x00000004
        /*02b8*/ 	.word	0x00000000
        /*02bc*/ 	.short	0x010a
        /*02be*/ 	.byte	0x3f
	.zero		1


	//   ....[36]....
        /*02c0*/ 	.word	0x000105d0
        /*02c4*/ 	.word	0x0000000d
        /*02c8*/ 	.word	0x00000040
        /*02cc*/ 	.short	0x010a
        /*02ce*/ 	.byte	0x3f
	.zero		1


	//   ....[37]....
        /*02d0*/ 	.word	0x000106a0
        /*02d4*/ 	.word	0x00000007
        /*02d8*/ 	.word	0x00000000
        /*02dc*/ 	.short	0x010a
        /*02de*/ 	.byte	0x3f
	.zero		1


	//   ....[38]....
        /*02e0*/ 	.word	0x000106f0
        /*02e4*/ 	.word	0x00000009
        /*02e8*/ 	.word	0x00000000
        /*02ec*/ 	.short	0x010a
        /*02ee*/ 	.byte	0x3f
	.zero		1


	//   ....[39]....
        /*02f0*/ 	.word	0x00010740
        /*02f4*/ 	.word	0x00000006
        /*02f8*/ 	.word	0x00000000
        /*02fc*/ 	.short	0x010a
        /*02fe*/ 	.byte	0x3f
	.zero		1


	//   ....[40]....
        /*0300*/ 	.word	0x00010790
        /*0304*/ 	.word	0x00000009
        /*0308*/ 	.word	0x00000000
        /*030c*/ 	.short	0x010a
        /*030e*/ 	.byte	0x3f
	.zero		1


	//   ....[41]....
        /*0310*/ 	.word	0x000107e0
        /*0314*/ 	.word	0x00000006
        /*0318*/ 	.word	0x00000000
        /*031c*/ 	.short	0x010a
        /*031e*/ 	.byte	0x3f
	.zero		1


	//   ....[42]....
        /*0320*/ 	.word	0x00010830
        /*0324*/ 	.word	0x00000009
        /*0328*/ 	.word	0x00000000
        /*032c*/ 	.short	0x010a
        /*032e*/ 	.byte	0x3f
	.zero		1


	//   ....[43]....
        /*0330*/ 	.word	0x00010880
        /*0334*/ 	.word	0x00000006
        /*0338*/ 	.word	0x00000000
        /*033c*/ 	.short	0x010a
        /*033e*/ 	.byte	0x3f
	.zero		1


	//----- nvinfo : EIATTR_NUM_MBARRIERS
	.align		4
.L_35:
        /*0340*/ 	.byte	0x03, 0x38
        /*0342*/ 	.short	0x0012


	//----- nvinfo : EIATTR_EXIT_INSTR_OFFSETS
	.align		4
        /*0344*/ 	.byte	0x04, 0x1c
        /*0346*/ 	.short	(.L_37 - .L_36)


	//   ....[0]....
.L_36:
        /*0348*/ 	.word	0x00000790


	//   ....[1]....
        /*034c*/ 	.word	0x00001100


	//   ....[2]....
        /*0350*/ 	.word	0x0000eae0


	//   ....[3]....
        /*0354*/ 	.word	0x0000f1d0


	//   ....[4]....
        /*0358*/ 	.word	0x00010490


	//----- nvinfo : EIATTR_MAX_THREADS
	.align		4
.L_37:
        /*035c*/ 	.byte	0x04, 0x05
        /*035e*/ 	.short	(.L_39 - .L_38)
.L_38:
        /*0360*/ 	.word	0x00000180
        /*0364*/ 	.word	0x00000001
        /*0368*/ 	.word	0x00000001


	//----- nvinfo : EIATTR_CRS_STACK_SIZE
	.align		4
.L_39:
        /*036c*/ 	.byte	0x04, 0x1e
        /*036e*/ 	.short	(.L_41 - .L_40)
.L_40:
        /*0370*/ 	.word	0x00000000


	//----- nvinfo : EIATTR_CBANK_PARAM_SIZE
	.align		4
.L_41:
        /*0374*/ 	.byte	0x03, 0x19
        /*0376*/ 	.short	0x0470


	//----- nvinfo : EIATTR_PARAM_CBANK
	.align		4
        /*0378*/ 	.byte	0x04, 0x0a
        /*037a*/ 	.short	(.L_43 - .L_42)
	.align		4
.L_42:
        /*037c*/ 	.word	index@(.nv.constant0._ZN7cutlass13device_kernelINS_4gemm6kernel13GemmUniversalIN4cute5tupleIJiiiiEEENS1_10collective13CollectiveMmaINS1_34MainloopSm90TmaGmmaWarpSpecializedILi8ENS5_IJNS4_1CILi1EEESB_SB_EEENS1_35KernelTmaWarpSpecializedCooperativeEEENS5_IJNSA_ILi256EEENSA_ILi192EEENSA_ILi32EEEEEENS_10bfloat16_tENS5_IJlSB_lEEESJ_SK_NS4_8TiledMMAINS4_8MMA_AtomIJNS4_4SM904GMMA28MMA_64x192x16_F32BF16BF16_SSILNSO_5MajorE0ELSQ_0ELNSO_7ScaleInE1ELSR_1EEEEEENS4_6LayoutINS5_IJNSA_ILi2EEESB_SB_EEENS5_IJSB_NSA_ILi0EEESX_EEEEENS5_IJNS4_10UnderscoreES10_S10_EEEEENS4_13SM90_TMA_LOADENS4_14ComposedLayoutINS4_7SwizzleILi2ELi4ELi3EEENS4_18smem_ptr_flag_bitsILi16EEENSU_INS5_IJNSA_ILi8EEESH_EEENS5_IJSH_SB_EEEEEEEvNS4_8identityES13_S1D_vS1E_EENS_8epilogue10collective6detail29Sm90TmaWarpSpecializedAdapterINS1H_15DefaultEpilogueISJ_SK_SK_NS1G_6thread17LinearCombinationISJ_Li1EffLNS1L_9ScaleType4KindE0ELNS_15FloatRoundStyleE2ESJ_EENS1_15EpilogueDefaultEEEEEvvEEEEvNT_6ParamsE)
        /*0380*/ 	.short	0x0210
        /*0382*/ 	.short	0x0470


	//----- nvinfo : EIATTR_SW_WAR
	.align		4
.L_43:
        /*0384*/ 	.byte	0x04, 0x36
        /*0386*/ 	.short	(.L_45 - .L_44)
.L_44:
        /*0388*/ 	.word	0x00000008
.L_45:


//--------------------- .nv.callgraph             --------------------------
	.section	.nv.callgraph,"",@"SHT_CUDA_CALLGRAPH"
	.align	4
	.sectionentsize	8
	.align		4
        /*0000*/ 	.word	0x00000000
	.align		4
        /*0004*/ 	.word	0xffffffff
	.align		4
        /*0008*/ 	.word	index@(_ZN7cutlass13device_kernelINS_4gemm6kernel13GemmUniversalIN4cute5tupleIJiiiiEEENS1_10collective13CollectiveMmaINS1_34MainloopSm90TmaGmmaWarpSpecializedILi8ENS5_IJNS4_1CILi1EEESB_SB_EEENS1_35KernelTmaWarpSpecializedCooperativeEEENS5_IJNSA_ILi256EEENSA_ILi192EEENSA_ILi32EEEEEENS_10bfloat16_tENS5_IJlSB_lEEESJ_SK_NS4_8TiledMMAINS4_8MMA_AtomIJNS4_4SM904GMMA28MMA_64x192x16_F32BF16BF16_SSILNSO_5MajorE0ELSQ_0ELNSO_7ScaleInE1ELSR_1EEEEEENS4_6LayoutINS5_IJNSA_ILi2EEESB_SB_EEENS5_IJSB_NSA_ILi0EEESX_EEEEENS5_IJNS4_10UnderscoreES10_S10_EEEEENS4_13SM90_TMA_LOADENS4_14ComposedLayoutINS4_7SwizzleILi2ELi4ELi3EEENS4_18smem_ptr_flag_bitsILi16EEENSU_INS5_IJNSA_ILi8EEESH_EEENS5_IJSH_SB_EEEEEEEvNS4_8identityES13_S1D_vS1E_EENS_8epilogue10collective6detail29Sm90TmaWarpSpecializedAdapterINS1H_15DefaultEpilogueISJ_SK_SK_NS1G_6thread17LinearCombinationISJ_Li1EffLNS1L_9ScaleType4KindE0ELNS_15FloatRoundStyleE2ESJ_EENS1_15EpilogueDefaultEEEEEvvEEEEvNT_6ParamsE)
	.align		4
        /*000c*/ 	.word	index@(__assertfail)
	.align		4
        /*0010*/ 	.word	0x00000000
	.align		4
        /*0014*/ 	.word	0xfffffffe
	.align		4
        /*0018*/ 	.word	0x00000000
	.align		4
        /*001c*/ 	.word	0xfffffffd
	.align		4
        /*0020*/ 	.word	0x00000000
	.align		4
        /*0024*/ 	.word	0xfffffffc


//--------------------- .nv.constant4             --------------------------
	.section	.nv.constant4,"a",@progbits
	.align	8
	.align		8
.nv.constant4:
        /*0000*/ 	.dword	__assertfail
	.align		8
        /*0008*/ 	.dword	__unnamed_1
	.align		8
        /*0010*/ 	.dword	_ZN39_INTERNAL_37dd1eff_4_k_cu_60774f77_40694cuda3std3__45__cpo5beginE
	.align		8
        /*0018*/ 	.dword	_ZN39_INTERNAL_37dd1eff_4_k_cu_60774f77_40694cuda3std3__45__cpo3endE
	.align		8
        /*0020*/ 	.dword	_ZN39_INTERNAL_37dd1eff_4_k_cu_60774f77_40694cuda3std3__45__cpo6cbeginE
	.align		8
        /*0028*/ 	.dword	_ZN39_INTERNAL_37dd1eff_4_k_cu_60774f77_40694cuda3std3__45__cpo4cendE
	.align		8
        /*0030*/ 	.dword	_ZN39_INTERNAL_37dd1eff_4_k_cu_60774f77_40694cuda3std3__441_GLOBAL__N__37dd1eff_4_k_cu_60774f77_40696ignoreE
	.align		8
        /*0038*/ 	.dword	_ZN39_INTERNAL_37dd1eff_4_k_cu_60774f77_40694cuda3std3__419piecewise_constructE
	.align		8
        /*0040*/ 	.dword	_ZN39_INTERNAL_37dd1eff_4_k_cu_60774f77_40694cuda3std3__48in_placeE
	.align		8
        /*0048*/ 	.dword	_ZN39_INTERNAL_37dd1eff_4_k_cu_60774f77_40694cuda3std6ranges3__45__cpo4swapE
	.align		8
        /*0050*/ 	.dword	_ZN39_INTERNAL_37dd1eff_4_k_cu_60774f77_40694cuda3std6ranges3__45__cpo9iter_moveE
	.align		8
        /*0058*/ 	.dword	_ZN39_INTERNAL_37dd1eff_4_k_cu_60774f77_40694cute7productE
	.align		8
        /*0060*/ 	.dword	_ZN39_INTERNAL_37dd1eff_4_k_cu_60774f77_40694cute1_E
	.align		8
        /*0068*/ 	.dword	$str$22
	.align		8
        /*0070*/ 	.dword	$str$23


//--------------------- .text._ZN7cutlass13device_kernelINS_4gemm6kernel13GemmUniversalIN4cute5tupleIJiiiiEEENS1_10collective13CollectiveMmaINS1_34MainloopSm90TmaGmmaWarpSpecializedILi8ENS5_IJNS4_1CILi1EEESB_SB_EEENS1_35KernelTmaWarpSpecializedCooperativeEEENS5_IJNSA_ILi256EEENSA_ILi192EEENSA_ILi32EEEEEENS_10bfloat16_tENS5_IJlSB_lEEESJ_SK_NS4_8TiledMMAINS4_8MMA_AtomIJNS4_4SM904GMMA28MMA_64x192x16_F32BF16BF16_SSILNSO_5MajorE0ELSQ_0ELNSO_7ScaleInE1ELSR_1EEEEEENS4_6LayoutINS5_IJNSA_ILi2EEESB_SB_EEENS5_IJSB_NSA_ILi0EEESX_EEEEENS5_IJNS4_10UnderscoreES10_S10_EEEEENS4_13SM90_TMA_LOADENS4_14ComposedLayoutINS4_7SwizzleILi2ELi4ELi3EEENS4_18smem_ptr_flag_bitsILi16EEENSU_INS5_IJNSA_ILi8EEESH_EEENS5_IJSH_SB_EEEEEEEvNS4_8identityES13_S1D_vS1E_EENS_8epilogue10collective6detail29Sm90TmaWarpSpecializedAdapterINS1H_15DefaultEpilogueISJ_SK_SK_NS1G_6thread17LinearCombinationISJ_Li1EffLNS1L_9ScaleType4KindE0ELNS_15FloatRoundStyleE2ESJ_EENS1_15EpilogueDefaultEEEEEvvEEEEvNT_6ParamsE --------------------------
	.section	.text._ZN7cutlass13device_kernelINS_4gemm6kernel13GemmUniversalIN4cute5tupleIJiiiiEEENS1_10collective13CollectiveMmaINS1_34MainloopSm90TmaGmmaWarpSpecializedILi8ENS5_IJNS4_1CILi1EEESB_SB_EEENS1_35KernelTmaWarpSpecializedCooperativeEEENS5_IJNSA_ILi256EEENSA_ILi192EEENSA_ILi32EEEEEENS_10bfloat16_tENS5_IJlSB_lEEESJ_SK_NS4_8TiledMMAINS4_8MMA_AtomIJNS4_4SM904GMMA28MMA_64x192x16_F32BF16BF16_SSILNSO_5MajorE0ELSQ_0ELNSO_7ScaleInE1ELSR_1EEEEEENS4_6LayoutINS5_IJNSA_ILi2EEESB_SB_EEENS5_IJSB_NSA_ILi0EEESX_EEEEENS5_IJNS4_10UnderscoreES10_S10_EEEEENS4_13SM90_TMA_LOADENS4_14ComposedLayoutINS4_7SwizzleILi2ELi4ELi3EEENS4_18smem_ptr_flag_bitsILi16EEENSU_INS5_IJNSA_ILi8EEESH_EEENS5_IJSH_SB_EEEEEEEvNS4_8identityES13_S1D_vS1E_EENS_8epilogue10collective6detail29Sm90TmaWarpSpecializedAdapterINS1H_15DefaultEpilogueISJ_SK_SK_NS1G_6thread17LinearCombinationISJ_Li1EffLNS1L_9ScaleType4KindE0ELNS_15FloatRoundStyleE2ESJ_EENS1_15EpilogueDefaultEEEEEvvEEEEvNT_6ParamsE,"ax",@progbits
	.align	128
.text._ZN7cutlass13device_kernelINS_4gemm6kernel13GemmUniversalIN4cute5tupleIJiiiiEEENS1_10collective13CollectiveMmaINS1_34MainloopSm90TmaGmmaWarpSpecializedILi8ENS5_IJNS4_1CILi1EEESB_SB_EEENS1_35KernelTmaWarpSpecializedCooperativeEEENS5_IJNSA_ILi256EEENSA_ILi192EEENSA_ILi32EEEEEENS_10bfloat16_tENS5_IJlSB_lEEESJ_SK_NS4_8TiledMMAINS4_8MMA_AtomIJNS4_4SM904GMMA28MMA_64x192x16_F32BF16BF16_SSILNSO_5MajorE0ELSQ_0ELNSO_7ScaleInE1ELSR_1EEEEEENS4_6LayoutINS5_IJNSA_ILi2EEESB_SB_EEENS5_IJSB_NSA_ILi0EEESX_EEEEENS5_IJNS4_10UnderscoreES10_S10_EEEEENS4_13SM90_TMA_LOADENS4_14ComposedLayoutINS4_7SwizzleILi2ELi4ELi3EEENS4_18smem_ptr_flag_bitsILi16EEENSU_INS5_IJNSA_ILi8EEESH_EEENS5_IJSH_SB_EEEEEEEvNS4_8identityES13_S1D_vS1E_EENS_8epilogue10collective6detail29Sm90TmaWarpSpecializedAdapterINS1H_15DefaultEpilogueISJ_SK_SK_NS1G_6thread17LinearCombinationISJ_Li1EffLNS1L_9ScaleType4KindE0ELNS_15FloatRoundStyleE2ESJ_EENS1_15EpilogueDefaultEEEEEvvEEEEvNT_6ParamsE:
        .type           _ZN7cutlass13device_kernelINS_4gemm6kernel13GemmUniversalIN4cute5tupleIJiiiiEEENS1_10collective13CollectiveMmaINS1_34MainloopSm90TmaGmmaWarpSpecializedILi8ENS5_IJNS4_1CILi1EEESB_SB_EEENS1_35KernelTmaWarpSpecializedCooperativeEEENS5_IJNSA_ILi256EEENSA_ILi192EEENSA_ILi32EEEEEENS_10bfloat16_tENS5_IJlSB_lEEESJ_SK_NS4_8TiledMMAINS4_8MMA_AtomIJNS4_4SM904GMMA28MMA_64x192x16_F32BF16BF16_SSILNSO_5MajorE0ELSQ_0ELNSO_7ScaleInE1ELSR_1EEEEEENS4_6LayoutINS5_IJNSA_ILi2EEESB_SB_EEENS5_IJSB_NSA_ILi0EEESX_EEEEENS5_IJNS4_10UnderscoreES10_S10_EEEEENS4_13SM90_TMA_LOADENS4_14ComposedLayoutINS4_7SwizzleILi2ELi4ELi3EEENS4_18smem_ptr_flag_bitsILi16EEENSU_INS5_IJNSA_ILi8EEESH_EEENS5_IJSH_SB_EEEEEEEvNS4_8identityES13_S1D_vS1E_EENS_8epilogue10collective6detail29Sm90TmaWarpSpecializedAdapterINS1H_15DefaultEpilogueISJ_SK_SK_NS1G_6thread17LinearCombinationISJ_Li1EffLNS1L_9ScaleType4KindE0ELNS_15FloatRoundStyleE2ESJ_EENS1_15EpilogueDefaultEEEEEvvEEEEvNT_6ParamsE,@function
        .size           _ZN7cutlass13device_kernelINS_4gemm6kernel13GemmUniversalIN4cute5tupleIJiiiiEEENS1_10collective13CollectiveMmaINS1_34MainloopSm90TmaGmmaWarpSpecializedILi8ENS5_IJNS4_1CILi1EEESB_SB_EEENS1_35KernelTmaWarpSpecializedCooperativeEEENS5_IJNSA_ILi256EEENSA_ILi192EEENSA_ILi32EEEEEENS_10bfloat16_tENS5_IJlSB_lEEESJ_SK_NS4_8TiledMMAINS4_8MMA_AtomIJNS4_4SM904GMMA28MMA_64x192x16_F32BF16BF16_SSILNSO_5MajorE0ELSQ_0ELNSO_7ScaleInE1ELSR_1EEEEEENS4_6LayoutINS5_IJNSA_ILi2EEESB_SB_EEENS5_IJSB_NSA_ILi0EEESX_EEEEENS5_IJNS4_10UnderscoreES10_S10_EEEEENS4_13SM90_TMA_LOADENS4_14ComposedLayoutINS4_7SwizzleILi2ELi4ELi3EEENS4_18smem_ptr_flag_bitsILi16EEENSU_INS5_IJNSA_ILi8EEESH_EEENS5_IJSH_SB_EEEEEEEvNS4_8identityES13_S1D_vS1E_EENS_8epilogue10collective6detail29Sm90TmaWarpSpecializedAdapterINS1H_15DefaultEpilogueISJ_SK_SK_NS1G_6thread17LinearCombinationISJ_Li1EffLNS1L_9ScaleType4KindE0ELNS_15FloatRoundStyleE2ESJ_EENS1_15EpilogueDefaultEEEEEvvEEEEvNT_6ParamsE,(.L_x_459 - _ZN7cutlass13device_kernelINS_4gemm6kernel13GemmUniversalIN4cute5tupleIJiiiiEEENS1_10collective13CollectiveMmaINS1_34MainloopSm90TmaGmmaWarpSpecializedILi8ENS5_IJNS4_1CILi1EEESB_SB_EEENS1_35KernelTmaWarpSpecializedCooperativeEEENS5_IJNSA_ILi256EEENSA_ILi192EEENSA_ILi32EEEEEENS_10bfloat16_tENS5_IJlSB_lEEESJ_SK_NS4_8TiledMMAINS4_8MMA_AtomIJNS4_4SM904GMMA28MMA_64x192x16_F32BF16BF16_SSILNSO_5MajorE0ELSQ_0ELNSO_7ScaleInE1ELSR_1EEEEEENS4_6LayoutINS5_IJNSA_ILi2EEESB_SB_EEENS5_IJSB_NSA_ILi0EEESX_EEEEENS5_IJNS4_10UnderscoreES10_S10_EEEEENS4_13SM90_TMA_LOADENS4_14ComposedLayoutINS4_7SwizzleILi2ELi4ELi3EEENS4_18smem_ptr_flag_bitsILi16EEENSU_INS5_IJNSA_ILi8EEESH_EEENS5_IJSH_SB_EEEEEEEvNS4_8identityES13_S1D_vS1E_EENS_8epilogue10collective6detail29Sm90TmaWarpSpecializedAdapterINS1H_15DefaultEpilogueISJ_SK_SK_NS1G_6thread17LinearCombinationISJ_Li1EffLNS1L_9ScaleType4KindE0ELNS_15FloatRoundStyleE2ESJ_EENS1_15EpilogueDefaultEEEEEvvEEEEvNT_6ParamsE)
        .other          _ZN7cutlass13device_kernelINS_4gemm6kernel13GemmUniversalIN4cute5tupleIJiiiiEEENS1_10collective13CollectiveMmaINS1_34MainloopSm90TmaGmmaWarpSpecializedILi8ENS5_IJNS4_1CILi1EEESB_SB_EEENS1_35KernelTmaWarpSpecializedCooperativeEEENS5_IJNSA_ILi256EEENSA_ILi192EEENSA_ILi32EEEEEENS_10bfloat16_tENS5_IJlSB_lEEESJ_SK_NS4_8TiledMMAINS4_8MMA_AtomIJNS4_4SM904GMMA28MMA_64x192x16_F32BF16BF16_SSILNSO_5MajorE0ELSQ_0ELNSO_7ScaleInE1ELSR_1EEEEEENS4_6LayoutINS5_IJNSA_ILi2EEESB_SB_EEENS5_IJSB_NSA_ILi0EEESX_EEEEENS5_IJNS4_10UnderscoreES10_S10_EEEEENS4_13SM90_TMA_LOADENS4_14ComposedLayoutINS4_7SwizzleILi2ELi4ELi3EEENS4_18smem_ptr_flag_bitsILi16EEENSU_INS5_IJNSA_ILi8EEESH_EEENS5_IJSH_SB_EEEEEEEvNS4_8identityES13_S1D_vS1E_EENS_8epilogue10collective6detail29Sm90TmaWarpSpecializedAdapterINS1H_15DefaultEpilogueISJ_SK_SK_NS1G_6thread17LinearCombinationISJ_Li1EffLNS1L_9ScaleType4KindE0ELNS_15FloatRoundStyleE2ESJ_EENS1_15EpilogueDefaultEEEEEvvEEEEvNT_6ParamsE,@"STO_CUDA_ENTRY STV_DEFAULT"
_ZN7cutlass13device_kernelINS_4gemm6kernel13GemmUniversalIN4cute5tupleIJiiiiEEENS1_10collective13CollectiveMmaINS1_34MainloopSm90TmaGmmaWarpSpecializedILi8ENS5_IJNS4_1CILi1EEESB_SB_EEENS1_35KernelTmaWarpSpecializedCooperativeEEENS5_IJNSA_ILi256EEENSA_ILi192EEENSA_ILi32EEEEEENS_10bfloat16_tENS5_IJlSB_lEEESJ_SK_NS4_8TiledMMAINS4_8MMA_AtomIJNS4_4SM904GMMA28MMA_64x192x16_F32BF16BF16_SSILNSO_5MajorE0ELSQ_0ELNSO_7ScaleInE1ELSR_1EEEEEENS4_6LayoutINS5_IJNSA_ILi2EEESB_SB_EEENS5_IJSB_NSA_ILi0EEESX_EEEEENS5_IJNS4_10UnderscoreES10_S10_EEEEENS4_13SM90_TMA_LOADENS4_14ComposedLayoutINS4_7SwizzleILi2ELi4ELi3EEENS4_18smem_ptr_flag_bitsILi16EEENSU_INS5_IJNSA_ILi8EEESH_EEENS5_IJSH_SB_EEEEEEEvNS4_8identityES13_S1D_vS1E_EENS_8epilogue10collective6detail29Sm90TmaWarpSpecializedAdapterINS1H_15DefaultEpilogueISJ_SK_SK_NS1G_6thread17LinearCombinationISJ_Li1EffLNS1L_9ScaleType4KindE0ELNS_15FloatRoundStyleE2ESJ_EENS1_15EpilogueDefaultEEEEEvvEEEEvNT_6ParamsE:
[----:B------:R-:W0:Y:S01]  /*0000*/  LDC R1, c[0x0][0x28] ;  /* 0x00000a00ff017b82 */ /* 0x000e220000000800 */
[----:B------:R-:W1:Y:S01]  /*0010*/  S2R R2, SR_TID.X ;  /* 0x0000000000027919 */ /* 0x000e620000002100 */
[----:B------:R-:W-:Y:S01]  /*0020*/  ELECT P0, URZ, PT ;  /* 0x00000000003f782f */ /* 0x000fe20003800000 */
[----:B------:R-:W-:Y:S01]  /*0030*/  BSSY B0, `(.L_x_0) ;  /* 0x0000015000007945 */ /* 0x000fe20003800000 */
[--C-:B-1----:R-:W-:Y:S02]  /*0040*/  SHF.R.U32.HI R0, RZ, 0x5, R2.reuse ;  /* 0x00000005ff007819 */ /* 0x102fe40000011602 */
[----:B------:R-:W-:-:S03]  /*0050*/  SHF.R.U32.HI R18, RZ, 0x7, R2 ;  /* 0x00000007ff127819 */ /* 0x000fc60000011602 */
[----:B------:R-:W1:Y:S04]  /*0060*/  SHFL.IDX PT, R4, R0, RZ, 0x1f ;  /* 0x00001fff00047589 */ /* 0x000e6800000e0000 */
[----:B------:R-:W2:Y:S01]  /*0070*/  SHFL.IDX PT, R3, R18, RZ, 0x1f ;  /* 0x00001fff12037589 */ /* 0x000ea200000e0000 */
[----:B-1----:R-:W-:Y:S02]  /*0080*/  R2UR UR10, R4 ;  /* 0x00000000040a72ca */ /* 0x002fe400000e0000 */
[----:B--2---:R-:W-:-:S11]  /*0090*/  R2UR UR5, R3 ;  /* 0x00000000030572ca */ /* 0x004fd600000e0000 */
[----:B------:R-:W-:Y:S02]  /*00a0*/  USHF.R.S32.HI UR4, URZ, 0x1f, UR10 ;  /* 0x0000001f3f047899 */ /* 0x000fe4000801140a */
[----:B------:R-:W-:Y:S02]  /*00b0*/  ISETP.NE.OR P0, PT, RZ, UR10, !P0 ;  /* 0x0000000aff007c0c */ /* 0x000fe4000c705670 */
[----:B------:R-:W-:-:S04]  /*00c0*/  ULEA.HI UR4, UR4, UR10, URZ, 0x2 ;  /* 0x0000000a04047291 */ /* 0x000fc8000f8f103f */
[----:B------:R-:W-:-:S04]  /*00d0*/  ULOP3.LUT UR4, UR4, 0xfffffffc, URZ, 0xc0, !UPT ;  /* 0xfffffffc04047892 */ /* 0x000fc8000f8ec03f */
[----:B------:R-:W-:-:S03]  /*00e0*/  UIADD3 UR10, UR10, -UR4, URZ ;  /* 0x800000040a0a7290 */ /* 0x000fc6000fffe03f */
[----:B0-----:R-:W-:Y:S09]  /*00f0*/  @P0 BRA `(.L_x_1) ;  /* 0x0000000000200947 */ /* 0x001ff20003800000 */
[----:B------:R-:W-:Y:S02]  /*0100*/  ULDC.64 UR6, c[0x0][0x198] ;  /* 0x0000660000067ab9 */ /* 0x000fe40000000a00 */
[----:B------:R-:W-:Y:S02]  /*0110*/  UIADD3 UR8, UP0, UR6, 0xf0, URZ ;  /* 0x000000f006087890 */ /* 0x000fe4000ff1e03f */
[----:B------:R-:W-:Y:S02]  /*0120*/  UIADD3 UR6, UP1, UR6, 0x1f0, URZ ;  /* 0x000001f006067890 */ /* 0x000fe4000ff3e03f */
[----:B------:R-:W-:Y:S02]  /*0130*/  UIADD3.X UR9, URZ, UR7, URZ, UP0, !UPT ;  /* 0x000000073f097290 */ /* 0x000fe400087fe43f */
[----:B------:R-:W-:-:S07]  /*0140*/  UIADD3.X UR7, URZ, UR7, URZ, UP1, !UPT ;  /* 0x000000073f077290 */ /* 0x000fce0008ffe43f */
[----:B------:R0:W-:Y:S02]  /*0150*/  UTMACCTL.PF [UR8] ;  /* 0x00000000080079b9 */ /* 0x0001e40008040000 */
[----:B------:R0:W-:Y:S02]  /*0160*/  UTMACCTL.PF [UR6] ;  /* 0x00000000060079b9 */ /* 0x0001e40008040000 */
[----:B0-----:R-:W-:Y:S01]  /*0170*/  NOP ;  /* 0x0000000000007918 */ /* 0x001fe20000000000 */
.L_x_1:
[----:B------:R-:W-:Y:S05]  /*0180*/  BSYNC B0 ;  /* 0x0000000000007941 */ /* 0x000fea0003800000 */
.L_x_0:
[----:B------:R-:W0:Y:S01]  /*0190*/  SHFL.IDX PT, R3, R0, RZ, 0x1f ;  /* 0x00001fff00037589 */ /* 0x000e2200000e0000 */
[----:B------:R-:W-:Y:S01]  /*01a0*/  UISETP.NE.AND UP0, UPT, UR10, 0x3, UPT ;  /* 0x000000030a00788c */ /* 0x000fe2000bf05270 */
[----:B------:R-:W-:Y:S01]  /*01b0*/  ISETP.NE.AND P1, PT, RZ, UR5, PT ;  /* 0x00000005ff007c0c */ /* 0x000fe2000bf25270 */
[----:B------:R-:W-:Y:S02]  /*01c0*/  UIADD3 UR18, UR5, -0x1, URZ ;  /* 0xffffffff05127890 */ /* 0x000fe4000fffe03f */
[----:B------:R-:W-:Y:S02]  /*01d0*/  UISETP.EQ.OR UP0, UPT, UR10, URZ, !UP0 ;  /* 0x0000003f0a00728c */ /* 0x000fe4000c702670 */
[----:B------:R-:W-:Y:S02]  /*01e0*/  UISETP.GE.U32.AND UP1, UPT, UR18, 0x2, UPT ;  /* 0x000000021200788c */ /* 0x000fe4000bf26070 */
[----:B------:R-:W-:-:S04]  /*01f0*/  UISETP.EQ.AND UP0, UPT, UR5, URZ, UP0 ;  /* 0x0000003f0500728c */ /* 0x000fc80008702270 */
[----:B------:R-:W-:-:S04]  /*0200*/  USEL UR40, URZ, 0x1, !UP0 ;  /* 0x000000013f287887 */ /* 0x000fc8000c000000 */
[----:B------:R-:W-:Y:S01]  /*0210*/  USEL UR40, UR40, 0x2, UP1 ;  /* 0x0000000228287887 */ /* 0x000fe20008800000 */
[----:B0-----:R-:W-:-:S13]  /*0220*/  ISETP.NE.AND P0, PT, R3, RZ, PT ;  /* 0x000000ff0300720c */ /* 0x001fda0003f05270 */
[----:B------:R-:W-:Y:S05]  /*0230*/  @P0 BRA `(.L_x_2) ;  /* 0x0000000000840947 */ /* 0x000fea0003800000 */
[----:B------:R-:W-:Y:S01]  /*0240*/  ELECT P0, URZ, PT ;  /* 0x00000000003f782f */ /* 0x000fe20003800000 */
[----:B------:R-:W-:-:S12]  /*0250*/  BSSY B0, `(.L_x_2) ;  /* 0x000001f000007945 */ /* 0x000fd80003800000 */
[----:B------:R-:W-:Y:S05]  /*0260*/  @!P0 BRA `(.L_x_3) ;  /* 0x0000000000748947 */ /* 0x000fea0003800000 */
[----:B------:R-:W0:Y:S01]  /*0270*/  S2UR UR8, SR_CgaCtaId ;  /* 0x00000000000879c3 */ /* 0x000e220000008800 */
[----:B------:R-:W-:Y:S01]  /*0280*/  UMOV UR4, 0x400 ;  /* 0x0000040000047882 */ /* 0x000fe20000000000 */
[----:B------:R-:W-:Y:S01]  /*0290*/  UMOV UR5, 0x1 ;  /* 0x0000000100057882 */ /* 0x000fe20000000000 */
[----:B------:R-:W-:Y:S02]  /*02a0*/  UMOV UR6, 0x100 ;  /* 0x0000010000067882 */ /* 0x000fe40000000000 */
[----:B------:R-:W-:-:S04]  /*02b0*/  UIADD3 UR6, -UR6, 0x100000, URZ ;  /* 0x0010000006067890 */ /* 0x000fc8000fffe13f */
[----:B------:R-:W-:Y:S02]  /*02c0*/  USHF.L.U32 UR7, UR6, 0xb, URZ ;  /* 0x0000000b06077899 */ /* 0x000fe4000800063f */
[----:B------:R-:W-:Y:S02]  /*02d0*/  USHF.L.U32 UR6, UR6, 0x1, URZ ;  /* 0x0000000106067899 */ /* 0x000fe4000800063f */
[----:B0-----:R-:W-:Y:S02]  /*02e0*/  ULEA UR8, UR8, UR4, 0x18 ;  /* 0x0000000408087291 */ /* 0x001fe4000f8ec03f */
[----:B------:R-:W-:-:S04]  /*02f0*/  UIADD3 UR4, -UR5, 0x100000, URZ ;  /* 0x0010000005047890 */ /* 0x000fc8000fffe13f */
[----:B------:R-:W-:Y:S02]  /*0300*/  USHF.L.U32 UR5, UR4, 0xb, URZ ;  /* 0x0000000b04057899 */ /* 0x000fe4000800063f */
[----:B------:R-:W-:Y:S01]  /*0310*/  USHF.L.U32 UR4, UR4, 0x1, URZ ;  /* 0x0000000104047899 */ /* 0x000fe2000800063f */
[----:B------:R-:W0:Y:S11]  /*0320*/  FENCE.VIEW.ASYNC.S ;  /* 0x00000000000073c6 */ /* 0x000e360000000000 */
[----:B0-----:R0:W1:Y:S01]  /*0330*/  SYNCS.EXCH.64 URZ, [UR8], UR4 ;  /* 0x00000004083f75b2 */ /* 0x0010620008000100 */
[----:B------:R0:W2:Y:S01]  /*0340*/  SYNCS.EXCH.64 URZ, [UR8+0x40], UR6 ;  /* 0x00004006083f75b2 */ /* 0x0000a20008000100 */
[----:B------:R0:W3:Y:S01]  /*0350*/  SYNCS.EXCH.64 URZ, [UR8+0x8], UR4 ;  /* 0x00000804083f75b2 */ /* 0x0000e20008000100 */
[----:B------:R0:W4:Y:S01]  /*0360*/  SYNCS.EXCH.64 URZ, [UR8+0x48], UR6 ;  /* 0x00004806083f75b2 */ /* 0x0001220008000100 */
[----:B------:R0:W0:Y:S01]  /*0370*/  SYNCS.EXCH.64 URZ, [UR8+0x10], UR4 ;  /* 0x00001004083f75b2 */ /* 0x0000220008000100 */
        /* <DEDUP_REMOVED lines=11> */
[----:B------:R-:W-:Y:S01]  /*0430*/  NOP ;  /* 0x0000000000007918 */ /* 0x000fe20000000000 */
.L_x_3:
[----:B0-----:R-:W-:Y:S05]  /*0440*/  BSYNC B0 ;  /* 0x0000000000007941 */ /* 0x001fea0003800000 */
.L_x_2:
[----:B------:R-:W0:Y:S01]  /*0450*/  SHFL.IDX PT, R0, R0, RZ, 0x1f ;  /* 0x00001fff00007589 */ /* 0x000e2200000e0000 */
[----:B------:R-:W-:Y:S01]  /*0460*/  ELECT P0, URZ, PT ;  /* 0x00000000003f782f */ /* 0x000fe20003800000 */
[----:B------:R-:W5:Y:S01]  /*0470*/  S2UR UR17, SR_CTAID.Y ;  /* 0x00000000001179c3 */ /* 0x000f620000002600 */
[----:B------:R-:W-:Y:S01]  /*0480*/  ULDC UR5, c[0x0][0x65c] ;  /* 0x0001970000057ab9 */ /* 0x000fe20000000800 */
[----:B------:R-:W-:Y:S01]  /*0490*/  UMOV UR12, 0x20 ;  /* 0x00000020000c7882 */ /* 0x000fe20000000000 */
[----:B------:R-:W-:Y:S01]  /*04a0*/  UISETP.NE.AND UP2, UPT, UR5, 0x1, UPT ;  /* 0x000000010500788c */ /* 0x000fe2000bf45270 */
[----:B------:R-:W-:Y:S01]  /*04b0*/  NOP ;  /* 0x0000000000007918 */ /* 0x000fe20000000000 */
[----:B------:R-:W-:Y:S02]  /*04c0*/  NOP ;  /* 0x0000000000007918 */ /* 0x000fe40000000000 */
[----:B------:R-:W-:Y:S01]  /*04d0*/  UP2UR UR45, UPR, URZ, 0x4 ;  /* 0x000000043f2d7883 */ /* 0x000fe20008000000 */
[----:B------:R-:W1:Y:S01]  /*04e0*/  S2UR UR4, SR_CTAID.X ;  /* 0x00000000000479c3 */ /* 0x000e620000002500 */
[----:B------:R-:W-:-:S02]  /*04f0*/  PLOP3.LUT P2, PT, PT, PT, UP2, 0x80, 0x0 ;  /* 0x000000000000781c */ /* 0x000fc40003f4f028 */
[----:B------:R-:W-:Y:S02]  /*0500*/  PLOP3.LUT P3, PT, PT, PT, UP2, 0x80, 0x0 ;  /* 0x000000000000781c */ /* 0x000fe40003f6f028 */
[----:B------:R-:W-:Y:S01]  /*0510*/  PLOP3.LUT P4, PT, PT, PT, UP2, 0x80, 0x0 ;  /* 0x000000000000781c */ /* 0x000fe20003f8f028 */
[----:B------:R-:W-:Y:S01]  /*0520*/  @UP2 ULDC UR14, c[0x0][0x10] ;  /* 0x00000400000e2ab9 */ /* 0x000fe20000000800 */
[----:B------:R-:W-:Y:S01]  /*0530*/  @UP2 UMOV UR9, URZ ;  /* 0x0000003f00092c82 */ /* 0x000fe20008000000 */
[----:B------:R-:W-:Y:S01]  /*0540*/  @!UP2 ULDC UR11, c[0x0][0xc] ;  /* 0x00000300000baab9 */ /* 0x000fe20000000800 */
[----:B0-----:R-:W-:Y:S01]  /*0550*/  ISETP.NE.OR P0, PT, R0, RZ, !P0 ;  /* 0x000000ff0000720c */ /* 0x001fe20004705670 */
[----:B-----5:R-:W-:Y:S02]  /*0560*/  @UP2 UMOV UR7, UR17 ;  /* 0x0000001100072c82 */ /* 0x020fe40008000000 */
[----:B------:R-:W-:Y:S01]  /*0570*/  @UP2 UMOV UR8, UR7 ;  /* 0x0000000700082c82 */ /* 0x000fe20008000000 */
[----:B------:R-:W-:Y:S01]  /*0580*/  @!UP2 UMOV UR7, UR17 ;  /* 0x000000110007ac82 */ /* 0x000fe20008000000 */
[----:B-1----:R-:W-:-:S08]  /*0590*/  @UP2 UIMAD.WIDE.U32 UR14, UR4, UR14, UR8 ;  /* 0x0000000e040e22a5 */ /* 0x002fd0000f8e0008 */
[----:B------:R-:W-:Y:S01]  /*05a0*/  VOTEU.ALL UP0, P0 ;  /* 0x00000000003f7886 */ /* 0x000fe20000000000 */
[----:B------:R-:W-:Y:S01]  /*05b0*/  VOTEU.ALL UP1, P0 ;  /* 0x00000000003f7886 */ /* 0x000fe20000020000 */
[----:B------:R-:W-:-:S03]  /*05c0*/  IMAD.U32 R17, RZ, RZ, UR15 ;  /* 0x0000000fff117e24 */ /* 0x000fc6000f8e00ff */
[----:B------:R-:W0:Y:S01]  /*05d0*/  @!UP0 S2UR UR6, SR_CgaCtaId ;  /* 0x00000000000689c3 */ /* 0x000e220000008800 */
[----:B------:R-:W-:Y:S01]  /*05e0*/  @!UP0 UMOV UR5, 0x400 ;  /* 0x0000040000058882 */ /* 0x000fe20000000000 */
[----:B------:R-:W-:-:S04]  /*05f0*/  @!UP0 UIADD3 UR12, -UR12, 0x100000, URZ ;  /* 0x001000000c0c8890 */ /* 0x000fc8000fffe13f */
[----:B------:R-:W-:Y:S02]  /*0600*/  @!UP0 USHF.L.U32 UR13, UR12, 0xb, URZ ;  /* 0x0000000b0c0d8899 */ /* 0x000fe4000800063f */
[----:B------:R-:W-:Y:S01]  /*0610*/  @!UP0 USHF.L.U32 UR12, UR12, 0x1, URZ ;  /* 0x000000010c0c8899 */ /* 0x000fe2000800063f */
[----:B------:R-:W-:Y:S01]  /*0620*/  IMAD.U32 R16, RZ, RZ, UR14 ;  /* 0x0000000eff107e24 */ /* 0x000fe2000f8e00ff */
[----:B0-----:R-:W-:Y:S01]  /*0630*/  @!UP0 ULEA UR16, UR6, UR5, 0x18 ;  /* 0x0000000506108291 */ /* 0x001fe2000f8ec03f */
[----:B------:R-:W-:Y:S02]  /*0640*/  VOTEU.ALL UP0, P0 ;  /* 0x00000000003f7886 */ /* 0x000fe40000000000 */
[----:B------:R-:W-:Y:S01]  /*0650*/  UMOV UR5, URZ ;  /* 0x0000003f00057c82 */ /* 0x000fe20008000000 */
[----:B------:R-:W-:Y:S01]  /*0660*/  @UP2 UMOV UR6, URZ ;  /* 0x0000003f00062c82 */ /* 0x000fe20008000000 */
[----:B------:R-:W-:Y:S01]  /*0670*/  @!UP2 UIMAD.WIDE.U32 UR8, UR11, UR7, UR4 ;  /* 0x000000070b08a2a5 */ /* 0x000fe2000f8e0004 */
[----:B------:R-:W-:Y:S01]  /*0680*/  PLOP3.LUT P0, PT, PT, PT, UP2, 0x80, 0x0 ;  /* 0x000000000000781c */ /* 0x000fe20003f0f028 */
[----:B------:R-:W-:-:S04]  /*0690*/  @UP2 UIADD3 UR6, UR15, UR6, URZ ;  /* 0x000000060f062290 */ /* 0x000fc8000fffe03f */
[----:B------:R-:W-:Y:S01]  /*06a0*/  IMAD.U32 R4, RZ, RZ, UR8 ;  /* 0x00000008ff047e24 */ /* 0x000fe2000f8e00ff */
[----:B------:R-:W0:Y:S02]  /*06b0*/  FENCE.VIEW.ASYNC.S ;  /* 0x00000000000073c6 */ /* 0x000e240000000000 */
[----:B0-----:R0:W2:Y:S01]  /*06c0*/  @!UP0 SYNCS.EXCH.64 URZ, [UR16+0x90], UR12 ;  /* 0x0000900c103f85b2 */ /* 0x0010a20008000100 */
[----:B------:R-:W-:Y:S02]  /*06d0*/  IMAD.U32 R7, RZ, RZ, UR9 ;  /* 0x00000009ff077e24 */ /* 0x000fe4000f8e00ff */
[----:B------:R-:W-:Y:S02]  /*06e0*/  @P2 IMAD.U32 R17, RZ, RZ, UR6 ;  /* 0x00000006ff112e24 */ /* 0x000fe4000f8e00ff */
[----:B------:R-:W-:Y:S02]  /*06f0*/  IMAD.U32 R5, RZ, RZ, UR9 ;  /* 0x00000009ff057e24 */ /* 0x000fe4000f8e00ff */
[----:B------:R-:W-:-:S02]  /*0700*/  IMAD.U32 R6, RZ, RZ, UR8 ;  /* 0x00000008ff067e24 */ /* 0x000fc4000f8e00ff */
[----:B------:R-:W-:Y:S02]  /*0710*/  @!P3 IMAD.MOV.U32 R16, RZ, RZ, R4 ;  /* 0x000000ffff10b224 */ /* 0x000fe400078e0004 */
[----:B------:R-:W-:Y:S01]  /*0720*/  @!P4 IMAD.MOV.U32 R17, RZ, RZ, R7 ;  /* 0x000000ffff11c224 */ /* 0x000fe200078e0007 */
[----:B------:R0:W2:Y:S01]  /*0730*/  @!UP1 SYNCS.EXCH.64 URZ, [UR16+0x98], UR12 ;  /* 0x0000980c103f95b2 */ /* 0x0000a20008000100 */
[----:B------:R-:W-:Y:S01]  /*0740*/  NOP ;  /* 0x0000000000007918 */ /* 0x000fe20000000000 */
[----:B--234-:R-:W-:Y:S06]  /*0750*/  BAR.SYNC.DEFER_BLOCKING 0x0 ;  /* 0x0000000000007b1d */ /* 0x01cfec0000010000 */
[----:B------:R-:W-:Y:S05]  /*0760*/  @!P1 BRA `(.L_x_4) ;  /* 0x000000e000e09947 */ /* 0x000fea0003800000 */
[----:B------:R-:W-:-:S06]  /*0770*/  UISETP.GT.U32.AND UP0, UPT, UR18, 0x1, UPT ;  /* 0x000000011200788c */ /* 0x000fcc000bf04070 */
[----:B------:R-:W-:-:S13]  /*0780*/  PLOP3.LUT P0, PT, PT, PT, UP0, 0x80, 0x0 ;  /* 0x000000000000781c */ /* 0x000fda0003f0f008 */
[----:B0-----:R-:W-:Y:S05]  /*0790*/  @P0 EXIT ;  /* 0x000000000000094d */ /* 0x001fea0003800000 */
[----:B------:R-:W-:Y:S01]  /*07a0*/  ULDC.64 UR8, c[0x0][0x650] ;  /* 0x0001940000087ab9 */ /* 0x000fe20000000a00 */
[----:B------:R-:W-:Y:S01]  /*07b0*/  UMOV UR41, 0xffffffff ;  /* 0xffffffff00297882 */ /* 0x000fe20000000000 */
[----:B------:R-:W-:Y:S01]  /*07c0*/  ISETP.GE.U32.AND P0, PT, R16, UR8, PT ;  /* 0x0000000810007c0c */ /* 0x000fe2000bf06070 */
[----:B------:R-:W-:Y:S01]  /*07d0*/  UMOV UR42, 0xffffffff ;  /* 0xffffffff002a7882 */ /* 0x000fe20000000000 */
[----:B------:R-:W-:Y:S01]  /*07e0*/  UMOV UR43, 0xffffffff ;  /* 0xffffffff002b7882 */ /* 0x000fe20000000000 */
[----:B------:R-:W-:Y:S02]  /*07f0*/  PRMT R0, RZ, 0x7610, R0 ;  /* 0x00007610ff007816 */ /* 0x000fe40000000000 */
[----:B------:R-:W-:-:S13]  /*0800*/  ISETP.GE.U32.AND.EX P0, PT, R17, UR9, PT, P0 ;  /* 0x0000000911007c0c */ /* 0x000fda000bf06100 */
[----:B------:R-:W-:Y:S05]  /*0810*/  @P0 BRA `(.L_x_5) ;  /* 0x0000000400800947 */ /* 0x000fea0003800000 */
[----:B------:R-:W-:Y:S01]  /*0820*/  I2FP.F32.U32 R0, UR4 ;  /* 0x0000000400007c45 */ /* 0x000fe20008201000 */
[----:B------:R-:W-:Y:S01]  /*0830*/  ULDC.64 UR16, c[0x0][0x628] ;  /* 0x00018a0000107ab9 */ /* 0x000fe20000000a00 */
[----:B------:R-:W-:Y:S01]  /*0840*/  ULDC UR6, c[0x0][0x150] ;  /* 0x0000540000067ab9 */ /* 0x000fe20000000800 */
[----:B------:R-:W-:Y:S01]  /*0850*/  ISETP.NE.U32.AND P0, PT, RZ, UR16, PT ;  /* 0x00000010ff007c0c */ /* 0x000fe2000bf05070 */
[----:B------:R-:W-:Y:S01]  /*0860*/  ULDC UR15, c[0x0][0x630] ;  /* 0x00018c00000f7ab9 */ /* 0x000fe20000000800 */
[----:B------:R-:W-:Y:S01]  /*0870*/  FMUL R0, R0, UR6 ;  /* 0x0000000600007c20 */ /* 0x000fe20008400000 */
[----:B------:R-:W-:Y:S01]  /*0880*/  R2UR UR18, R16 ;  /* 0x00000000101272ca */ /* 0x000fe200000e0000 */
[----:B------:R-:W-:Y:S01]  /*0890*/  ULDC UR20, c[0x0][0x154] ;  /* 0x0000550000147ab9 */ /* 0x000fe20000000800 */
[----:B------:R-:W-:Y:S01]  /*08a0*/  ISETP.NE.AND.EX P0, PT, RZ, UR17, PT, P0 ;  /* 0x00000011ff007c0c */ /* 0x000fe2000bf05300 */
[----:B------:R0:W1:Y:S01]  /*08b0*/  F2I.U32.TRUNC.NTZ R3, R0 ;  /* 0x0000000000037305 */ /* 0x000062000020f000 */
[----:B------:R-:W-:-:S02]  /*08c0*/  R2UR UR19, R17 ;  /* 0x00000000111372ca */ /* 0x000fc400000e0000 */
[----:B------:R-:W-:Y:S02]  /*08d0*/  R2UR UR8, R16 ;  /* 0x00000000100872ca */ /* 0x000fe400000e0000 */
[----:B------:R-:W-:-:S07]  /*08e0*/  R2UR UR9, R17 ;  /* 0x00000000110972ca */ /* 0x000fce00000e0000 */
[----:B0-----:R-:W-:Y:S08]  /*08f0*/  @!P0 BRA `(.L_x_6) ;  /* 0x0000000000308947 */ /* 0x001ff00003800000 */
[----:B------:R-:W-:Y:S01]  /*0900*/  R2UR UR8, R16 ;  /* 0x00000000100872ca */ /* 0x000fe200000e0000 */
[----:B------:R-:W-:Y:S01]  /*0910*/  ULDC UR6, c[0x0][0x634] ;  /* 0x00018d0000067ab9 */ /* 0x000fe20000000800 */
[----:B------:R-:W-:-:S11]  /*0920*/  R2UR UR14, R17 ;  /* 0x00000000110e72ca */ /* 0x000fd600000e0000 */
[----:B------:R-:W-:-:S04]  /*0930*/  UIADD3 UR6, UP0, UR8, UR6, URZ ;  /* 0x0000000608067290 */ /* 0x000fc8000ff1e03f */
[----:B------:R-:W-:-:S04]  /*0940*/  UIADD3.X UR14, URZ, UR14, URZ, UP0, !UPT ;  /* 0x0000000e3f0e7290 */ /* 0x000fc800087fe43f */
[----:B------:R-:W-:-:S04]  /*0950*/  UIMAD.WIDE.U32 UR8, UR14, UR16, URZ ;  /* 0x000000100e0872a5 */ /* 0x000fc8000f8e003f */
[----:B------:R-:W-:Y:S02]  /*0960*/  UIMAD.WIDE.U32 UR10, UP0, UR6, UR17, UR8 ;  /* 0x00000011060a72a5 */ /* 0x000fe4000f800008 */
[----:B------:R-:W-:Y:S02]  /*0970*/  UIMAD.WIDE.U32 UR8, UR6, UR16, URZ ;  /* 0x00000010060872a5 */ /* 0x000fe4000f8e003f */
[----:B------:R-:W-:Y:S02]  /*0980*/  UIADD3.X UR13, URZ, URZ, URZ, UP0, !UPT ;  /* 0x0000003f3f0d7290 */ /* 0x000fe400087fe43f */
[----:B------:R-:W-:Y:S01]  /*0990*/  UIADD3 URZ, UP0, UR9, UR10, URZ ;  /* 0x0000000a093f7290 */ /* 0x000fe2000ff1e03f */
[----:B------:R-:W-:-:S03]  /*09a0*/  UMOV UR12, UR11 ;  /* 0x0000000b000c7c82 */ /* 0x000fc60008000000 */
[----:B------:R-:W-:-:S12]  /*09b0*/  UIMAD.WIDE.U32.X UR8, UR14, UR17, UR12, UP0 ;  /* 0x000000110e0872a5 */ /* 0x000fd800080e040c */
.L_x_6:
[----:B------:R-:W-:Y:S01]  /*09c0*/  USHF.R.U64 UR43, UR8, UR15, UR9 ;  /* 0x0000000f082b7299 */ /* 0x000fe20008001209 */
[----:B------:R-:W-:Y:S01]  /*09d0*/  I2FP.F32.U32 R0, UR7 ;  /* 0x0000000700007c45 */ /* 0x000fe20008201000 */
[----:B------:R-:W-:Y:S01]  /*09e0*/  USHF.R.U32.HI UR5, URZ, UR15, UR9 ;  /* 0x0000000f3f057299 */ /* 0x000fe20008011609 */
[----:B-1----:R-:W-:Y:S01]  /*09f0*/  R2UR UR12, R3 ;  /* 0x00000000030c72ca */ /* 0x002fe200000e0000 */
[----:B------:R-:W-:Y:S02]  /*0a00*/  UIADD3 UR6, UP0, URZ, -UR43, URZ ;  /* 0x8000002b3f067290 */ /* 0x000fe4000ff1e03f */
[----:B------:R-:W-:Y:S01]  /*0a10*/  FMUL R0, R0, UR20 ;  /* 0x0000001400007c20 */ /* 0x000fe20008400000 */
[----:B------:R-:W-:Y:S01]  /*0a20*/  ULDC.64 UR8, c[0x0][0x620] ;  /* 0x0001880000087ab9 */ /* 0x000fe20000000a00 */
[----:B------:R-:W-:Y:S01]  /*0a30*/  UIADD3.X UR5, URZ, ~UR5, URZ, UP0, !UPT ;  /* 0x800000053f057290 */ /* 0x000fe200087fe43f */
[----:B------:R-:W-:Y:S01]  /*0a40*/  UMOV UR10, UR18 ;  /* 0x00000012000a7c82 */ /* 0x000fe20008000000 */
[----:B------:R-:W-:-:S02]  /*0a50*/  UMOV UR11, UR19 ;  /* 0x00000013000b7c82 */ /* 0x000fc40008000000 */
[----:B------:R-:W-:Y:S01]  /*0a60*/  UIMAD UR5, UR5, UR8, URZ ;  /* 0x00000008050572a4 */ /* 0x000fe2000f8e023f */
[----:B------:R-:W0:Y:S01]  /*0a70*/  F2I.U32.TRUNC.NTZ R0, R0 ;  /* 0x0000000000007305 */ /* 0x000e22000020f000 */
[----:B------:R-:W-:Y:S02]  /*0a80*/  UIMAD.WIDE.U32 UR10, UR6, UR8, UR10 ;  /* 0x00000008060a72a5 */ /* 0x000fe4000f8e000a */
[----:B------:R-:W-:Y:S01]  /*0a90*/  UIMAD UR6, UR6, UR9, UR5 ;  /* 0x00000009060672a4 */ /* 0x000fe2000f8e0205 */
[----:B------:R-:W-:Y:S01]  /*0aa0*/  ULDC UR21, c[0x0][0x658] ;  /* 0x0001960000157ab9 */ /* 0x000fe20000000800 */
[----:B------:R-:W-:Y:S02]  /*0ab0*/  UMOV UR19, 0xffffffff ;  /* 0xffffffff00137882 */ /* 0x000fe40000000000 */
[----:B------:R-:W-:Y:S01]  /*0ac0*/  UIADD3 UR6, UR11, UR6, URZ ;  /* 0x000000060b067290 */ /* 0x000fe2000fffe03f */
[----:B------:R-:W-:Y:S01]  /*0ad0*/  ULDC UR15, c[0x0][0x618] ;  /* 0x00018600000f7ab9 */ /* 0x000fe20000000800 */
[----:B------:R-:W-:Y:S01]  /*0ae0*/  ULDC.64 UR8, c[0x0][0x640] ;  /* 0x0001900000087ab9 */ /* 0x000fe20000000a00 */
[----:B------:R-:W-:Y:S01]  /*0af0*/  USHF.L.U32 UR11, UR19, UR21, URZ ;  /* 0x00000015130b7299 */ /* 0x000fe2000800063f */
[----:B------:R-:W-:Y:S01]  /*0b00*/  ISETP.NE.U32.AND P0, PT, RZ, UR8, PT ;  /* 0x00000008ff007c0c */ /* 0x000fe2000bf05070 */
[----:B------:R-:W-:-:S02]  /*0b10*/  USHF.R.U64 UR19, UR10, UR15, UR6 ;  /* 0x0000000f0a137299 */ /* 0x000fc40008001206 */
[----:B------:R-:W-:Y:S01]  /*0b20*/  USHF.R.U32.HI UR10, URZ, UR15, UR6 ;  /* 0x0000000f3f0a7299 */ /* 0x000fe20008011606 */
[----:B0-----:R-:W-:Y:S01]  /*0b30*/  R2UR UR14, R0 ;  /* 0x00000000000e72ca */ /* 0x001fe200000e0000 */
[----:B------:R-:W-:Y:S01]  /*0b40*/  ULDC UR17, c[0x0][0x608] ;  /* 0x0001820000117ab9 */ /* 0x000fe20000000800 */
[----:B------:R-:W-:Y:S01]  /*0b50*/  ISETP.NE.AND.EX P0, PT, RZ, UR9, PT, P0 ;  /* 0x00000009ff007c0c */ /* 0x000fe2000bf05300 */
[----:B------:R-:W-:Y:S02]  /*0b60*/  USHF.R.U64 UR23, UR19, UR17, UR10 ;  /* 0x0000001113177299 */ /* 0x000fe4000800120a */
[----:B------:R-:W-:Y:S01]  /*0b70*/  USHF.R.U32.HI UR10, URZ, UR17, UR10 ;  /* 0x000000113f0a7299 */ /* 0x000fe2000801160a */
[----:B------:R-:W-:Y:S01]  /*0b80*/  UMOV UR16, 0x1 ;  /* 0x0000000100107882 */ /* 0x000fe20000000000 */
[----:B------:R-:W-:Y:S02]  /*0b90*/  UIADD3 UR12, -UR12, URZ, URZ ;  /* 0x0000003f0c0c7290 */ /* 0x000fe4000fffe13f */
[----:B------:R-:W-:-:S02]  /*0ba0*/  USHF.R.U64 UR24, UR23, UR21, UR10 ;  /* 0x0000001517187299 */ /* 0x000fc4000800120a */
[----:B------:R-:W-:Y:S01]  /*0bb0*/  USHF.L.U32 UR6, UR16, UR21, URZ ;  /* 0x0000001510067299 */ /* 0x000fe2000800063f */
[----:B------:R-:W-:Y:S01]  /*0bc0*/  ULDC UR13, c[0x0][0x144] ;  /* 0x00005100000d7ab9 */ /* 0x000fe20000000800 */
[----:B------:R-:W-:Y:S01]  /*0bd0*/  ULDC UR5, c[0x0][0x600] ;  /* 0x0001800000057ab9 */ /* 0x000fe20000000800 */
[----:B------:R-:W-:Y:S02]  /*0be0*/  ULOP3.LUT UR16, URZ, UR11, URZ, 0x33, !UPT ;  /* 0x0000000b3f107292 */ /* 0x000fe4000f8e333f */
[----:B------:R-:W-:Y:S02]  /*0bf0*/  USHF.R.U32.HI UR11, URZ, UR21, UR10 ;  /* 0x000000153f0b7299 */ /* 0x000fe4000801160a */
[----:B------:R-:W-:Y:S02]  /*0c00*/  UIADD3 UR18, UR5, -0x1, URZ ;  /* 0xffffffff05127890 */ /* 0x000fe4000fffe03f */
[----:B------:R-:W-:Y:S02]  /*0c10*/  UIADD3 UR20, -UR14, URZ, URZ ;  /* 0x0000003f0e147290 */ /* 0x000fe4000fffe13f */
[----:B------:R-:W-:Y:S01]  /*0c20*/  UIMAD UR4, UR13, UR12, UR4 ;  /* 0x0000000c0d0472a4 */ /* 0x000fe2000f8e0204 */
[----:B------:R-:W-:Y:S01]  /*0c30*/  ULDC UR25, c[0x0][0x148] ;  /* 0x0000520000197ab9 */ /* 0x000fe20000000800 */
[----:B------:R-:W-:Y:S01]  /*0c40*/  ULDC UR21, c[0x0][0x648] ;  /* 0x0001920000157ab9 */ /* 0x000fe20000000800 */
[----:B------:R-:W-:Y:S01]  /*0c50*/  ULDC UR22, c[0x0][0x638] ;  /* 0x00018e0000167ab9 */ /* 0x000fe20000000800 */
[----:B------:R-:W-:Y:S01]  /*0c60*/  UMOV UR10, UR24 ;  /* 0x00000018000a7c82 */ /* 0x000fe20008000000 */
[----:B------:R-:W-:Y:S07]  /*0c70*/  @!P0 BRA `(.L_x_7) ;  /* 0x0000000000308947 */ /* 0x000fee0003800000 */
[----:B------:R-:W-:Y:S02]  /*0c80*/  ULDC UR14, c[0x0][0x64c] ;  /* 0x00019300000e7ab9 */ /* 0x000fe40000000800 */
        /* <DEDUP_REMOVED lines=8> */
[----:B------:R-:W-:-:S07]  /*0d10*/  UIMAD.WIDE.U32.X UR8, UR17, UR9, UR14, UP0 ;  /* 0x00000009110872a5 */ /* 0x000fce00080e040e */
[----:B------:R-:W-:Y:S01]  /*0d20*/  UMOV UR10, UR8 ;  /* 0x00000008000a7c82 */ /* 0x000fe20008000000 */
[----:B------:R-:W-:-:S05]  /*0d30*/  UMOV UR11, UR9 ;  /* 0x00000009000b7c82 */ /* 0x000fca0008000000 */
.L_x_7:
[----:B------:R-:W-:Y:S01]  /*0d40*/  UISETP.NE.AND UP0, UPT, UR45, URZ, UPT ;  /* 0x0000003f2d00728c */ /* 0x000fe2000bf05270 */
[----:B------:R-:W-:Y:S01]  /*0d50*/  MOV R0, 0x1 ;  /* 0x0000000100007802 */ /* 0x000fe20000000f00 */
[----:B------:R-:W-:Y:S02]  /*0d60*/  USHF.R.U64 UR8, UR10, UR21, UR11 ;  /* 0x000000150a087299 */ /* 0x000fe4000800120b */
[----:B------:R-:W-:Y:S02]  /*0d70*/  ULOP3.LUT UR16, UR23, UR16, URZ, 0xc0, !UPT ;  /* 0x0000001017107292 */ /* 0x000fe4000f8ec03f */
[----:B------:R-:W-:Y:S02]  /*0d80*/  ULOP3.LUT UR18, UR19, UR18, URZ, 0xc0, !UPT ;  /* 0x0000001213127292 */ /* 0x000fe4000f8ec03f */
[----:B------:R-:W-:-:S03]  /*0d90*/  UIMAD UR16, UR6, UR8, UR16 ;  /* 0x00000008061072a4 */ /* 0x000fc6000f8e0210 */
[----:B------:R-:W-:Y:S02]  /*0da0*/  @UP0 UIMAD UR4, UR25, UR20, UR7 ;  /* 0x00000014190402a4 */ /* 0x000fe4000f8e0207 */
[----:B------:R-:W-:-:S04]  /*0db0*/  UIADD3 UR7, -UR8, URZ, URZ ;  /* 0x0000003f08077290 */ /* 0x000fc8000fffe13f */
[----:B------:R-:W-:-:S03]  /*0dc0*/  UIMAD UR6, UR7, UR22, UR24 ;  /* 0x00000016070672a4 */ /* 0x000fc6000f8e0218 */
[----:B------:R-:W-:Y:S01]  /*0dd0*/  ULDC UR7, c[0x0][0x610] ;  /* 0x0001840000077ab9 */ /* 0x000fe20000000800 */
[----:B------:R-:W-:Y:S02]  /*0de0*/  UIMAD UR6, UR6, UR5, UR18 ;  /* 0x00000005060672a4 */ /* 0x000fe4000f8e0212 */
[----:B------:R-:W-:-:S04]  /*0df0*/  UIMAD UR4, UR16, UR7, UR4 ;  /* 0x00000007100472a4 */ /* 0x000fc8000f8e0204 */
[----:B------:R-:W-:Y:S02]  /*0e00*/  USEL UR42, UR6, UR4, !UP0 ;  /* 0x00000004062a7287 */ /* 0x000fe4000c000000 */
[----:B------:R-:W-:-:S12]  /*0e10*/  USEL UR41, UR4, UR6, !UP0 ;  /* 0x0000000604297287 */ /* 0x000fd8000c000000 */
.L_x_5:
[----:B------:R-:W-:-:S08]  /*0e20*/  NOP ;  /* 0x0000000000007918 */ /* 0x000fd00000000000 */
[----:B------:R-:W0:Y:S02]  /*0e30*/  USETMAXREG.TRY_ALLOC.CTAPOOL UP0, 0xe8 ;  /* 0x000000e8000079c8 */ /* 0x000e240008000600 */
[----:B0-----:R-:W-:-:S13]  /*0e40*/  PLOP3.LUT P0, PT, PT, PT, UP0, 0x80, 0x0 ;  /* 0x000000000000781c */ /* 0x001fda0003f0f008 */
[----:B------:R-:W-:Y:S05]  /*0e50*/  @!P0 BRA `(.L_x_5) ;  /* 0xfffffffc00f08947 */ /* 0x000fea000383ffff */
[----:B------:R-:W-:Y:S01]  /*0e60*/  ULDC.64 UR4, c[0x0][0x598] ;  /* 0x0001660000047ab9 */ /* 0x000fe20000000a00 */
[----:B------:R-:W-:Y:S01]  /*0e70*/  ULDC.64 UR36, c[0x0][0x208] ;  /* 0x0000820000247ab9 */ /* 0x000fe20000000a00 */
[----:B------:R-:W-:-:S04]  /*0e80*/  ISETP.NE.U32.AND P0, PT, RZ, UR4, PT ;  /* 0x00000004ff007c0c */ /* 0x000fc8000bf05070 */
[----:B------:R-:W-:-:S13]  /*0e90*/  ISETP.NE.AND.EX P0, PT, RZ, UR5, PT, P0 ;  /* 0x00000005ff007c0c */ /* 0x000fda000bf05300 */
[----:B------:R-:W-:Y:S05]  /*0ea0*/  @!P0 BRA `(.L_x_8) ;  /* 0x00000000001c8947 */ /* 0x000fea0003800000 */
[----:B------:R-:W0:Y:S02]  /*0eb0*/  LDC.64 R4, c[0x0][0x598] ;  /* 0x00016600ff047b82 */ /* 0x000e240000000a00 */
[----:B0-----:R-:W2:Y:S02]  /*0ec0*/  LDG.E.64 R4, desc[UR36][R4.64] ;  /* 0x0000002404047981 */ /* 0x001ea4000c1e1b00 */
[----:B--2---:R-:W-:-:S04]  /*0ed0*/  ISETP.NE.U32.AND P0, PT, R4, RZ, PT ;  /* 0x000000ff0400720c */ /* 0x004fc80003f05070 */
[----:B------:R-:W-:-:S13]  /*0ee0*/  ISETP.NE.AND.EX P0, PT, R5, RZ, PT, P0 ;  /* 0x000000ff0500720c */ /* 0x000fda0003f05300 */
[----:B------:R-:W-:Y:S05]  /*0ef0*/  @!P0 BRA `(.L_x_8) ;  /* 0x0000000000088947 */ /* 0x000fea0003800000 */
[----:B------:R0:W5:Y:S01]  /*0f00*/  LD.E R22, desc[UR36][R4.64] ;  /* 0x0000002404167980 */ /* 0x000162000c101900 */
[----:B------:R-:W-:Y:S05]  /*0f10*/  BRA `(.L_x_9) ;  /* 0x0000000000247947 */ /* 0x000fea0003800000 */
.L_x_8:
[----:B------:R-:W-:Y:S02]  /*0f20*/  ULDC.64 UR4, c[0x0][0x588] ;  /* 0x0001620000047ab9 */ /* 0x000fe40000000a00 */
[----:B------:R-:W-:-:S04]  /*0f30*/  ISETP.NE.U32.AND P0, PT, RZ, UR4, PT ;  /* 0x00000004ff007c0c */ /* 0x000fc8000bf05070 */
[----:B------:R-:W-:-:S13]  /*0f40*/  ISETP.NE.AND.EX P0, PT, RZ, UR5, PT, P0 ;  /* 0x00000005ff007c0c */ /* 0x000fda000bf05300 */
[----:B------:R-:W-:Y:S05]  /*0f50*/  @!P0 BRA `(.L_x_10) ;  /* 0x00000000000c8947 */ /* 0x000fea0003800000 */
[----:B------:R-:W0:Y:S02]  /*0f60*/  LDC.64 R22, c[0x0][0x588] ;  /* 0x00016200ff167b82 */ /* 0x000e240000000a00 */
[----:B0-----:R1:W5:Y:S01]  /*0f70*/  LDG.E R22, desc[UR36][R22.64] ;  /* 0x0000002416167981 */ /* 0x001362000c1e1900 */
[----:B------:R-:W-:Y:S05]  /*0f80*/  BRA `(.L_x_9) ;  /* 0x0000000000087947 */ /* 0x000fea0003800000 */
.L_x_10:
[----:B------:R-:W-:Y:S02]  /*0f90*/  ULDC UR4, c[0x0][0x580] ;  /* 0x0001600000047ab9 */ /* 0x000fe40000000800 */
[----:B------:R-:W-:-:S07]  /*0fa0*/  IMAD.U32 R22, RZ, RZ, UR4 ;  /* 0x00000004ff167e24 */ /* 0x000fce000f8e00ff */
.L_x_9:
[----:B------:R-:W-:Y:S02]  /*0fb0*/  ULDC.64 UR4, c[0x0][0x5a0] ;  /* 0x0001680000047ab9 */ /* 0x000fe40000000a00 */
[----:B------:R-:W-:-:S04]  /*0fc0*/  ISETP.NE.U32.AND P0, PT, RZ, UR4, PT ;  /* 0x00000004ff007c0c */ /* 0x000fc8000bf05070 */
[----:B------:R-:W-:-:S13]  /*0fd0*/  ISETP.NE.AND.EX P0, PT, RZ, UR5, PT, P0 ;  /* 0x00000005ff007c0c */ /* 0x000fda000bf05300 */
[----:B------:R-:W-:Y:S05]  /*0fe0*/  @!P0 BRA `(.L_x_11) ;  /* 0x00000000001c8947 */ /* 0x000fea0003800000 */
[----:B0-----:R-:W0:Y:S02]  /*0ff0*/  LDC.64 R4, c[0x0][0x5a0] ;  /* 0x00016800ff047b82 */ /* 0x001e240000000a00 */
[----:B0-----:R-:W2:Y:S02]  /*1000*/  LDG.E.64 R4, desc[UR36][R4.64] ;  /* 0x0000002404047981 */ /* 0x001ea4000c1e1b00 */
[----:B--2---:R-:W-:-:S04]  /*1010*/  ISETP.NE.U32.AND P0, PT, R4, RZ, PT ;  /* 0x000000ff0400720c */ /* 0x004fc80003f05070 */
[----:B------:R-:W-:-:S13]  /*1020*/  ISETP.NE.AND.EX P0, PT, R5, RZ, PT, P0 ;  /* 0x000000ff0500720c */ /* 0x000fda0003f05300 */
[----:B------:R-:W-:Y:S05]  /*1030*/  @!P0 BRA `(.L_x_11) ;  /* 0x0000000000088947 */ /* 0x000fea0003800000 */
[----:B------:R0:W5:Y:S01]  /*1040*/  LD.E R19, desc[UR36][R4.64] ;  /* 0x0000002404137980 */ /* 0x000162000c101900 */
[----:B------:R-:W-:Y:S05]  /*1050*/  BRA `(.L_x_12) ;  /* 0x0000000000247947 */ /* 0x000fea0003800000 */
.L_x_11:
[----:B------:R-:W-:Y:S02]  /*1060*/  ULDC.64 UR4, c[0x0][0x590] ;  /* 0x0001640000047ab9 */ /* 0x000fe40000000a00 */
[----:B------:R-:W-:-:S04]  /*1070*/  ISETP.NE.U32.AND P0, PT, RZ, UR4, PT ;  /* 0x00000004ff007c0c */ /* 0x000fc8000bf05070 */
[----:B------:R-:W-:-:S13]  /*1080*/  ISETP.NE.AND.EX P0, PT, RZ, UR5, PT, P0 ;  /* 0x00000005ff007c0c */ /* 0x000fda000bf05300 */
[----:B------:R-:W-:Y:S05]  /*1090*/  @!P0 BRA `(.L_x_13) ;  /* 0x00000000000c8947 */ /* 0x000fea0003800000 */
[----:B0-----:R-:W0:Y:S02]  /*10a0*/  LDC.64 R4, c[0x0][0x590] ;  /* 0x00016400ff047b82 */ /* 0x001e240000000a00 */
[----:B0-----:R2:W5:Y:S01]  /*10b0*/  LDG.E R19, desc[UR36][R4.64] ;  /* 0x0000002404137981 */ /* 0x001562000c1e1900 */
[----:B------:R-:W-:Y:S05]  /*10c0*/  BRA `(.L_x_12) ;  /* 0x0000000000087947 */ /* 0x000fea0003800000 */
.L_x_13:
[----:B------:R-:W-:Y:S02]  /*10d0*/  ULDC UR4, c[0x0][0x584] ;  /* 0x0001610000047ab9 */ /* 0x000fe40000000800 */
[----:B------:R-:W-:-:S07]  /*10e0*/  IMAD.U32 R19, RZ, RZ, UR4 ;  /* 0x00000004ff137e24 */ /* 0x000fce000f8e00ff */
.L_x_12:
[----:B------:R-:W-:-:S13]  /*10f0*/  LOP3.LUT P0, RZ, R0, 0xff, RZ, 0xc0, !PT ;  /* 0x000000ff00ff7812 */ /* 0x000fda000780c0ff */
[----:B------:R-:W-:Y:S05]  /*1100*/  @!P0 EXIT ;  /* 0x000000000000894d */ /* 0x000fea0003800000 */
[----:B------:R-:W-:Y:S01]  /*1110*/  ULDC UR4, c[0x0][0x28c] ;  /* 0x0000a30000047ab9 */ /* 0x000fe20000000800 */
[----:B------:R-:W-:Y:S01]  /*1120*/  UMOV UR38, URZ ;  /* 0x0000003f00267c82 */ /* 0x000fe20008000000 */
[----:B------:R-:W-:Y:S01]  /*1130*/  UIADD3 UR4, UR4, 0x1f, URZ ;  /* 0x0000001f04047890 */ /* 0x000fe2000fffe03f */
[----:B------:R-:W-:-:S03]  /*1140*/  UMOV UR39, URZ ;  /* 0x0000003f00277c82 */ /* 0x000fc60008000000 */
[----:B------:R-:W-:-:S04]  /*1150*/  USHF.R.S32.HI UR5, URZ, 0x1f, UR4 ;  /* 0x0000001f3f057899 */ /* 0x000fc80008011404 */
[----:B------:R-:W-:-:S04]  /*1160*/  ULEA.HI UR5, UR5, UR4, URZ, 0x5 ;  /* 0x0000000405057291 */ /* 0x000fc8000f8f283f */
[----:B------:R-:W-:-:S12]  /*1170*/  USHF.R.S32.HI UR44, URZ, 0x5, UR5 ;  /* 0x000000053f2c7899 */ /* 0x000fd80008011405 */
.L_x_415:
[----:B------:R-:W-:Y:S01]  /*1180*/  LOP3.LUT R0, R2, 0x80, RZ, 0xc0, !PT ;  /* 0x0000008002007812 */ /* 0x000fe200078ec0ff */
[----:B---3--:R-:W3:Y:S01]  /*1190*/  S2UR UR6, SR_CgaCtaId ;  /* 0x00000000000679c3 */ /* 0x008ee20000008800 */
[----:B------:R-:W-:Y:S02]  /*11a0*/  UMOV UR46, 0x400 ;  /* 0x00000400002e7882 */ /* 0x000fe40000000000 */
[----:B------:R-:W-:-:S06]  /*11b0*/  SHF.R.U32.HI R0, RZ, 0x7, R0 ;  /* 0x00000007ff007819 */ /* 0x000fcc0000011600 */
[----:B----4-:R-:W4:Y:S01]  /*11c0*/  SHFL.IDX PT, R0, R0, RZ, 0x1f ;  /* 0x00001fff00007589 */ /* 0x010f2200000e0000 */
[----:B---3--:R-:W-:Y:S01]  /*11d0*/  ULEA UR46, UR6, UR46, 0x18 ;  /* 0x0000002e062e7291 */ /* 0x008fe2000f8ec03f */
[----:B----4-:R-:W-:-:S13]  /*11e0*/  R2UR UR4, R0 ;  /* 0x00000000000472ca */ /* 0x010fda00000e0000 */
[----:B------:R-:W-:-:S04]  /*11f0*/  ULEA.HI UR5, UR4, UR4, URZ, 0x1 ;  /* 0x0000000404057291 */ /* 0x000fc8000f8f083f */
[----:B------:R-:W-:-:S04]  /*1200*/  ULOP3.LUT UR5, UR5, 0xffffe, URZ, 0xc0, !UPT ;  /* 0x000ffffe05057892 */ /* 0x000fc8000f8ec03f */
[----:B------:R-:W-:-:S03]  /*1210*/  UIADD3 UR5, UR4, -UR5, URZ ;  /* 0x8000000504057290 */ /* 0x000fc6000fffe03f */
[----:B------:R-:W-:Y:S01]  /*1220*/  ULDC UR4, c[0x0][0x28c] ;  /* 0x0000a30000047ab9 */ /* 0x000fe20000000800 */
[----:B------:R-:W-:Y:S01]  /*1230*/  ULEA UR5, UR5, UR46, 0xc ;  /* 0x0000002e05057291 */ /* 0x000fe2000f8e603f */
[----:B------:R-:W-:-:S03]  /*1240*/  ISETP.LT.AND P0, PT, RZ, UR4, PT ;  /* 0x00000004ff007c0c */ /* 0x000fc6000bf01270 */
[----:B------:R-:W-:-:S04]  /*1250*/  UIADD3 UR5, UR5, 0x180, URZ ;  /* 0x0000018005057890 */ /* 0x000fc8000fffe03f */
[----:B------:R-:W-:-:S04]  /*1260*/  USHF.R.U32.HI UR5, URZ, 0x4, UR5 ;  /* 0x000000043f057899 */ /* 0x000fc80008011605 */
[----:B------:R-:W-:Y:S02]  /*1270*/  ULOP3.LUT UR47, UR5, 0x3fff, URZ, 0xc0, !UPT ;  /* 0x00003fff052f7892 */ /* 0x000fe4000f8ec03f */
[----:B-12--5:R-:W-:Y:S10]  /*1280*/  @P0 BRA `(.L_x_14) ;  /* 0x0000000000400947 */ /* 0x026ff40003800000 */
[----:B------:R-:W-:Y:S01]  /*1290*/  MOV R0, 0x0 ;  /* 0x0000000000007802 */ /* 0x000fe20000000f00 */
[----:B------:R-:W-:Y:S01]  /*12a0*/  ULDC.64 UR4, c[0x4][0x68] ;  /* 0x01001a0000047ab9 */ /* 0x000fe20000000a00 */
[----:B------:R-:W-:Y:S01]  /*12b0*/  ULDC.64 UR6, c[0x4][0x8] ;  /* 0x0100020000067ab9 */ /* 0x000fe20000000a00 */
[----:B0-2---:R-:W-:Y:S01]  /*12c0*/  IMAD.U32 R4, RZ, RZ, UR4 ;  /* 0x00000004ff047e24 */ /* 0x005fe2000f8e00ff */
[----:B------:R0:W2:Y:S01]  /*12d0*/  LDC.64 R14, c[0x4][R0] ;  /* 0x01000000000e7b82 */ /* 0x0000a20000000a00 */
[----:B------:R-:W-:Y:S01]  /*12e0*/  IMAD.U32 R5, RZ, RZ, UR5 ;  /* 0x00000005ff057e24 */ /* 0x000fe2000f8e00ff */
[----:B------:R-:W-:Y:S01]  /*12f0*/  ULDC.64 UR4, c[0x4][0x70] ;  /* 0x01001c0000047ab9 */ /* 0x000fe20000000a00 */
[----:B------:R-:W-:Y:S01]  /*1300*/  IMAD.U32 R10, RZ, RZ, UR6 ;  /* 0x00000006ff0a7e24 */ /* 0x000fe2000f8e00ff */
[----:B------:R-:W-:Y:S01]  /*1310*/  MOV R12, 0x1 ;  /* 0x00000001000c7802 */ /* 0x000fe20000000f00 */
[----:B------:R-:W-:Y:S02]  /*1320*/  IMAD.U32 R6, RZ, RZ, UR4 ;  /* 0x00000004ff067e24 */ /* 0x000fe4000f8e00ff */
[----:B------:R-:W-:-:S02]  /*1330*/  IMAD.U32 R7, RZ, RZ, UR5 ;  /* 0x00000005ff077e24 */ /* 0x000fc4000f8e00ff */
[----:B------:R-:W-:Y:S02]  /*1340*/  IMAD.U32 R11, RZ, RZ, UR7 ;  /* 0x00000007ff0b7e24 */ /* 0x000fe4000f8e00ff */
[----:B------:R-:W-:Y:S02]  /*1350*/  IMAD.MOV.U32 R8, RZ, RZ, 0x1e1 ;  /* 0x000001e1ff087424 */ /* 0x000fe400078e00ff */
[----:B0-----:R-:W-:-:S07]  /*1360*/  IMAD.MOV.U32 R13, RZ, RZ, RZ ;  /* 0x000000ffff0d7224 */ /* 0x001fce00078e00ff */
[----:B------:R-:W-:-:S07]  /*1370*/  LEPC R20, `(.L_x_14) ;  /* 0x000000001014794e */ /* 0x000fce0000000000 */
[----:B-12--5:R-:W-:Y:S05]  /*1380*/  CALL.ABS.NOINC R14 ;  /* 0x000000000e007343 */ /* 0x026fea0003c00000 */
.L_x_14:
[----:B------:R-:W-:-:S06]  /*1390*/  ULOP3.LUT UR4, UR40, 0x1, URZ, 0xfc, !UPT ;  /* 0x0000000128047892 */ /* 0x000fcc000f8efc3f */
[----:B------:R-:W-:-:S05]  /*13a0*/  IMAD.U32 R0, RZ, RZ, UR4 ;  /* 0x00000004ff007e24 */ /* 0x000fca000f8e00ff */
[----:B------:R-:W-:-:S13]  /*13b0*/  ISETP.NE.AND P0, PT, R0, 0x3, PT ;  /* 0x000000030000780c */ /* 0x000fda0003f05270 */
[----:B------:R-:W-:Y:S05]  /*13c0*/  @!P0 BRA `(.L_x_15) ;  /* 0x0000000000048947 */ /* 0x000fea0003800000 */
[----:B------:R-:W-:Y:S01]  /*13d0*/  BPT.TRAP 0x1 ;  /* 0x000000040000795c */ /* 0x000fe20000300000 */
.L_x_15:
[----:B------:R-:W-:Y:S02]  /*13e0*/  IMAD.U32 R3, RZ, RZ, UR39 ;  /* 0x00000027ff037e24 */ /* 0x000fe4000f8e00ff */
[----:B------:R-:W-:-:S03]  /*13f0*/  IMAD.U32 R0, RZ, RZ, UR38 ;  /* 0x00000026ff007e24 */ /* 0x000fc6000f8e00ff */
[----:B------:R-:W-:Y:S02]  /*1400*/  LEA R3, R3, UR46, 0x3 ;  /* 0x0000002e03037c11 */ /* 0x000fe4000f8e18ff */
[----:B------:R-:W-:-:S04]  /*1410*/  SHF.L.U32 R0, R0, 0x1f, RZ ;  /* 0x0000001f00007819 */ /* 0x000fc800000006ff */
[----:B------:R3:W4:Y:S01]  /*1420*/  SYNCS.PHASECHK.TRANS64.TRYWAIT P1, [R3+URZ], R0 ;  /* 0x00000000030075a7 */ /* 0x000722000802017f */
[----:B------:R-:W-:Y:S05]  /*1430*/  @!P0 BRA `(.L_x_16) ;  /* 0x0000000000048947 */ /* 0x000fea0003800000 */
[----:B------:R-:W-:Y:S01]  /*1440*/  BPT.TRAP 0x1 ;  /* 0x000000040000795c */ /* 0x000fe20000300000 */
.L_x_16:
[----:B----4-:R-:W-:Y:S05]  /*1450*/  @P1 BRA `(.L_x_17) ;  /* 0x0000000000081947 */ /* 0x010fea0003800000 */
[----:B------:R-:W4:Y:S02]  /*1460*/  SYNCS.PHASECHK.TRANS64.TRYWAIT P1, [R3+URZ], R0 ;  /* 0x00000000030075a7 */ /* 0x000f24000802017f */
[----:B----4-:R-:W-:Y:S05]  /*1470*/  @!P1 BRA `(.L_x_18) ;  /* 0x000000f000089947 */ /* 0x010fea0003800000 */
.L_x_17:
[----:B------:R-:W-:-:S04]  /*1480*/  UISETP.LT.AND UP0, UPT, UR44, 0x1, UPT ;  /* 0x000000012c00788c */ /* 0x000fc8000bf01270 */
[----:B------:R-:W-:-:S04]  /*1490*/  USEL UR4, UR44, 0x1, UP0 ;  /* 0x000000012c047887 */ /* 0x000fc80008000000 */
[----:B------:R-:W-:-:S06]  /*14a0*/  UIADD3 UR4, UR44, -UR4, URZ ;  /* 0x800000042c047290 */ /* 0x000fcc000fffe03f */
[----:B---34-:R-:W-:Y:S01]  /*14b0*/  IMAD.U32 R0, RZ, RZ, UR4 ;  /* 0x00000004ff007e24 */ /* 0x018fe2000f8e00ff */
[----:B------:R-:W-:Y:S05]  /*14c0*/  WARPSYNC.ALL ;  /* 0x0000000000007948 */ /* 0x000fea0003800000 */
[----:B------:R-:W-:Y:S01]  /*14d0*/  ISETP.GE.AND P1, PT, R0, 0x1, PT ;  /* 0x000000010000780c */ /* 0x000fe20003f26270 */
[----:B------:R-:W-:Y:S01]  /*14e0*/  UIADD3 UR46, UR46, 0x20180, URZ ;  /* 0x000201802e2e7890 */ /* 0x000fe2000fffe03f */
[----:B------:R-:W-:Y:S01]  /*14f0*/  WARPGROUP.ARRIVE ;  /* 0x00000000000079c5 */ /* 0x000fe20000000000 */
[----:B------:R-:W-:Y:S02]  /*1500*/  ULOP3.LUT UR8, UR47, 0x10000, URZ, 0xfc, !UPT ;  /* 0x000100002f087892 */ /* 0x000fe4000f8efc3f */
[----:B------:R-:W-:-:S02]  /*1510*/  USHF.R.U32.HI UR46, URZ, 0x4, UR46 ;  /* 0x000000043f2e7899 */ /* 0x000fc4000801162e */
[----:B------:R-:W-:Y:S02]  /*1520*/  ULEA UR10, UR39, UR8, 0xa ;  /* 0x00000008270a7291 */ /* 0x000fe4000f8e503f */
[----:B------:R-:W-:Y:S01]  /*1530*/  ULOP3.LUT UR9, UR46, 0x3fff, URZ, 0xc0, !UPT ;  /* 0x00003fff2e097892 */ /* 0x000fe2000f8ec03f */
[----:B------:R-:W-:Y:S01]  /*1540*/  UMOV UR5, 0x80000020 ;  /* 0x8000002000057882 */ /* 0x000fe20000000000 */
[----:B------:R-:W-:Y:S02]  /*1550*/  UMOV UR7, 0x80000020 ;  /* 0x8000002000077882 */ /* 0x000fe40000000000 */
[----:B------:R-:W-:Y:S01]  /*1560*/  ULOP3.LUT UR9, UR9, 0x10000, URZ, 0xfc, !UPT ;  /* 0x0001000009097892 */ /* 0x000fe2000f8efc3f */
[----:B------:R-:W-:-:S03]  /*1570*/  UMOV UR4, UR10 ;  /* 0x0000000a00047c82 */ /* 0x000fc60008000000 */
[----:B------:R-:W-:-:S07]  /*1580*/  UIMAD UR11, UR39, 0x300, UR9 ;  /* 0x00000300270b78a4 */ /* 0x000fce000f8e0209 */
[----:B------:R-:W-:Y:S02]  /*1590*/  UMOV UR6, UR11 ;  /* 0x0000000b00067c82 */ /* 0x000fe40008000000 */
[----:B------:R-:W-:Y:S01]  /*15a0*/  HGMMA.64x192x16.F32.BF16 R120, gdesc[UR4], RZ, !UPT, gsb0 ;  /* 0x02e00000047879f0 */ /* 0x000fe2000c0018ff */
[----:B------:R-:W-:Y:S01]  /*15b0*/  UIADD3 UR4, UR10, 0x200, URZ ;  /* 0x000002000a047890 */ /* 0x000fe2000fffe03f */
[----:B------:R-:W-:Y:S01]  /*15c0*/  UMOV UR5, 0x80000020 ;  /* 0x8000002000057882 */ /* 0x000fe20000000000 */
[----:B------:R-:W-:Y:S02]  /*15d0*/  WARPGROUP.DEPBAR.LE gsb0, 0x0 ;  /* 0x00008000000079c5 */ /* 0x000fe40000010000 */
[----:B------:R-:W-:-:S15]  /*15e0*/  WARPGROUP.ARRIVE ;  /* 0x00000000000079c5 */ /* 0x000fde0000000000 */
[----:B------:R-:W-:Y:S01]  /*15f0*/  HGMMA.64x192x16.F32.BF16 R24, gdesc[UR4], RZ, !UPT, gsb0 ;  /* 0x02e00000041879f0 */ /* 0x000fe2000c0018ff */
[----:B------:R-:W-:Y:S02]  /*1600*/  UIADD3 UR4, UR10, 0x2, URZ ;  /* 0x000000020a047890 */ /* 0x000fe4000fffe03f */
[----:B------:R-:W-:Y:S01]  /*1610*/  UIADD3 UR6, UR11, 0x2, URZ ;  /* 0x000000020b067890 */ /* 0x000fe2000fffe03f */
[----:B------:R-:W-:Y:S01]  /*1620*/  UMOV UR5, 0x80000020 ;  /* 0x8000002000057882 */ /* 0x000fe20000000000 */
[----:B------:R-:W-:Y:S01]  /*1630*/  UMOV UR7, 0x80000020 ;  /* 0x8000002000077882 */ /* 0x000fe20000000000 */
[----:B------:R-:W-:Y:S02]  /*1640*/  WARPGROUP.DEPBAR.LE gsb0, 0x0 ;  /* 0x00008000000079c5 */ /* 0x000fe40000010000 */
[----:B------:R-:W-:-:S12]  /*1650*/  WARPGROUP.ARRIVE ;  /* 0x00000000000079c5 */ /* 0x000fd80000000000 */
[----:B------:R-:W-:Y:S01]  /*1660*/  HGMMA.64x192x16.F32.BF16 R120, gdesc[UR4], R120, gsb0 ;  /* 0x02e00000047879f0 */ /* 0x000fe20008001878 */
[----:B------:R-:W-:Y:S01]  /*1670*/  UIADD3 UR4, UR10, 0x202, URZ ;  /* 0x000002020a047890 */ /* 0x000fe2000fffe03f */
[----:B------:R-:W-:Y:S01]  /*1680*/  UMOV UR5, 0x80000020 ;  /* 0x8000002000057882 */ /* 0x000fe20000000000 */
[----:B------:R-:W-:Y:S02]  /*1690*/  WARPGROUP.DEPBAR.LE gsb0, 0x0 ;  /* 0x00008000000079c5 */ /* 0x000fe40000010000 */
[----:B------:R-:W-:-:S15]  /*16a0*/  WARPGROUP.ARRIVE ;  /* 0x00000000000079c5 */ /* 0x000fde0000000000 */
[----:B------:R-:W-:Y:S03]  /*16b0*/  HGMMA.64x192x16.F32.BF16 R24, gdesc[UR4], R24, gsb0 ;  /* 0x02e00000041879f0 */ /* 0x000fe60008001818 */
[----:B------:R-:W-:Y:S02]  /*16c0*/  WARPGROUP.DEPBAR.LE gsb0, 0x0 ;  /* 0x00008000000079c5 */ /* 0x000fe40000010000 */
[----:B------:R-:W-:Y:S05]  /*16d0*/  @!P1 BRA `(.L_x_19) ;  /* 0x00000004000c9947 */ /* 0x000fea0003800000 */
[----:B------:R-:W-:Y:S02]  /*16e0*/  UIADD3 UR4, UR39, 0x1, URZ ;  /* 0x0000000127047890 */ /* 0x000fe4000fffe03f */
[----:B------:R-:W-:Y:S02]  /*16f0*/  UMOV UR11, UR39 ;  /* 0x00000027000b7c82 */ /* 0x000fe40008000000 */
[----:B------:R-:W-:-:S04]  /*1700*/  UISETP.NE.AND UP0, UPT, UR4, 0x8, UPT ;  /* 0x000000080400788c */ /* 0x000fc8000bf05270 */
[----:B------:R-:W-:Y:S02]  /*1710*/  USEL UR5, URZ, 0x1, UP0 ;  /* 0x000000013f057887 */ /* 0x000fe40008000000 */
[----:B------:R-:W-:Y:S02]  /*1720*/  USEL UR10, UR4, URZ, UP0 ;  /* 0x0000003f040a7287 */ /* 0x000fe40008000000 */
[----:B------:R-:W-:-:S06]  /*1730*/  ULOP3.LUT UR5, UR38, UR5, URZ, 0x3c, !UPT ;  /* 0x0000000526057292 */ /* 0x000fcc000f8e3c3f */
[----:B0-2---:R-:W-:-:S07]  /*1740*/  IMAD.U32 R5, RZ, RZ, UR5 ;  /* 0x00000005ff057e24 */ /* 0x005fce000f8e00ff */
.L_x_26:
[----:B0-2---:R-:W-:Y:S05]  /*1750*/  @!P0 BRA `(.L_x_20) ;  /* 0x0000000000048947 */ /* 0x005fea0003800000 */
[----:B------:R-:W-:Y:S01]  /*1760*/  BPT.TRAP 0x1 ;  /* 0x000000040000795c */ /* 0x000fe20000300000 */
.L_x_20:
[----:B------:R-:W0:Y:S01]  /*1770*/  S2UR UR5, SR_CgaCtaId ;  /* 0x00000000000579c3 */ /* 0x000e220000008800 */
[----:B------:R-:W-:Y:S01]  /*1780*/  UMOV UR4, 0x400 ;  /* 0x0000040000047882 */ /* 0x000fe20000000000 */
[----:B------:R-:W-:Y:S01]  /*1790*/  SHF.L.U32 R3, R5, 0x1f, RZ ;  /* 0x0000001f05037819 */ /* 0x000fe200000006ff */
[----:B0-----:R-:W-:-:S04]  /*17a0*/  ULEA UR14, UR5, UR4, 0x18 ;  /* 0x00000004050e7291 */ /* 0x001fc8000f8ec03f */
[----:B------:R-:W-:-:S09]  /*17b0*/  ULEA UR4, UR10, UR14, 0x3 ;  /* 0x0000000e0a047291 */ /* 0x000fd2000f8e183f */
[----:B------:R0:W2:Y:S01]  /*17c0*/  SYNCS.PHASECHK.TRANS64.TRYWAIT P1, [UR4], R3 ;  /* 0x00000003ff0075a7 */ /* 0x0000a20008020144 */
[----:B------:R-:W-:Y:S05]  /*17d0*/  @!P0 BRA `(.L_x_21) ;  /* 0x0000000000048947 */ /* 0x000fea0003800000 */
[----:B------:R-:W-:Y:S01]  /*17e0*/  BPT.TRAP 0x1 ;  /* 0x000000040000795c */ /* 0x000fe20000300000 */
.L_x_21:
[----:B--2---:R-:W-:Y:S05]  /*17f0*/  @P1 BRA `(.L_x_22) ;  /* 0x0000000000081947 */ /* 0x004fea0003800000 */
[----:B------:R-:W2:Y:S02]  /*1800*/  SYNCS.PHASECHK.TRANS64.TRYWAIT P1, [UR4], R3 ;  /* 0x00000003ff0075a7 */ /* 0x000ea40008020144 */
[----:B--2---:R-:W-:Y:S05]  /*1810*/  @!P1 BRA `(.L_x_23) ;  /* 0x000000ec00349947 */ /* 0x004fea0003800000 */
.L_x_22:
[----:B------:R-:W-:Y:S01]  /*1820*/  ULEA UR12, UR10, UR8, 0xa ;  /* 0x000000080a0c7291 */ /* 0x000fe2000f8e503f */
[----:B------:R-:W-:Y:S01]  /*1830*/  WARPGROUP.ARRIVE ;  /* 0x00000000000079c5 */ /* 0x000fe20000000000 */
[----:B------:R-:W-:Y:S01]  /*1840*/  UIMAD UR13, UR10, 0x300, UR9 ;  /* 0x000003000a0d78a4 */ /* 0x000fe2000f8e0209 */
[----:B------:R-:W-:Y:S01]  /*1850*/  UMOV UR5, 0x80000020 ;  /* 0x8000002000057882 */ /* 0x000fe20000000000 */
[----:B------:R-:W-:-:S03]  /*1860*/  UMOV UR7, 0x80000020 ;  /* 0x8000002000077882 */ /* 0x000fc60000000000 */
[----:B------:R-:W-:Y:S02]  /*1870*/  UMOV UR4, UR12 ;  /* 0x0000000c00047c82 */ /* 0x000fe40008000000 */
[----:B------:R-:W-:Y:S02]  /*1880*/  UMOV UR6, UR13 ;  /* 0x0000000d00067c82 */ /* 0x000fe40008000000 */
[----:B------:R-:W-:Y:S01]  /*1890*/  HGMMA.64x192x16.F32.BF16 R120, gdesc[UR4], R120, gsb0 ;  /* 0x02e00000047879f0 */ /* 0x000fe20008001878 */
[----:B------:R-:W-:Y:S01]  /*18a0*/  UIADD3 UR4, UR12, 0x200, URZ ;  /* 0x000002000c047890 */ /* 0x000fe2000fffe03f */
[----:B------:R-:W-:Y:S01]  /*18b0*/  UMOV UR5, 0x80000020 ;  /* 0x8000002000057882 */ /* 0x000fe20000000000 */
[----:B------:R-:W-:Y:S02]  /*18c0*/  WARPGROUP.DEPBAR.LE gsb0, 0x0 ;  /* 0x00008000000079c5 */ /* 0x000fe40000010000 */
[----:B------:R-:W-:-:S15]  /*18d0*/  WARPGROUP.ARRIVE ;  /* 0x00000000000079c5 */ /* 0x000fde0000000000 */
[----:B------:R-:W-:Y:S01]  /*18e0*/  HGMMA.64x192x16.F32.BF16 R24, gdesc[UR4], R24, gsb0 ;  /* 0x02e00000041879f0 */ /* 0x000fe20008001818 */
        /* <DEDUP_REMOVED lines=14> */
[----:B------:R-:W-:Y:S01]  /*19d0*/  BPT.TRAP 0x1 ;  /* 0x000000040000795c */ /* 0x000fe20000300000 */
.L_x_24:
[----:B------:R-:W-:Y:S02]  /*19e0*/  UISETP.GT.U32.AND UP0, UPT, UR40, 0x1, UPT ;  /* 0x000000012800788c */ /* 0x000fe4000bf04070 */
[----:B------:R-:W-:-:S04]  /*19f0*/  ULEA UR4, UR11, UR14, 0x3 ;  /* 0x0000000e0b047291 */ /* 0x000fc8000f8e183f */
[----:B------:R-:W-:Y:S01]  /*1a00*/  UIADD3 UR4, UR4, 0x40, URZ ;  /* 0x0000004004047890 */ /* 0x000fe2000fffe03f */
[----:B------:R-:W-:-:S03]  /*1a10*/  PLOP3.LUT P1, PT, PT, PT, UP0, 0x80, 0x0 ;  /* 0x000000000000781c */ /* 0x000fc60003f2f008 */
[----:B------:R-:W-:-:S09]  /*1a20*/  UPRMT UR4, URZ, 0x654, UR4 ;  /* 0x000006543f047896 */ /* 0x000fd20008000004 */
[----:B------:R-:W-:Y:S01]  /*1a30*/  SYNCS.ARRIVE.TRANS64.RED.A1T0 RZ, [UR4], RZ ;  /* 0x000000ffffff79a7 */ /* 0x000fe20008100404 */
[----:B------:R-:W-:Y:S05]  /*1a40*/  @P1 BRA `(.L_x_25) ;  /* 0x0000000000041947 */ /* 0x000fea0003800000 */
[----:B------:R-:W-:Y:S01]  /*1a50*/  BPT.TRAP 0x1 ;  /* 0x000000040000795c */ /* 0x000fe20000300000 */
.L_x_25:
[----:B------:R-:W-:Y:S01]  /*1a60*/  UIADD3 UR10, UR10, 0x1, URZ ;  /* 0x000000010a0a7890 */ /* 0x000fe2000fffe03f */
[C---:B------:R-:W-:Y:S01]  /*1a70*/  ISETP.GT.AND P1, PT, R0.reuse, 0x1, PT ;  /* 0x000000010000780c */ /* 0x040fe20003f24270 */
[----:B------:R-:W-:Y:S01]  /*1a80*/  UIADD3 UR11, UR11, 0x1, URZ ;  /* 0x000000010b0b7890 */ /* 0x000fe2000fffe03f */
[----:B------:R-:W-:Y:S01]  /*1a90*/  VIADD R0, R0, 0xffffffff ;  /* 0xffffffff00007836 */ /* 0x000fe20000000000 */
[----:B------:R-:W-:Y:S02]  /*1aa0*/  UISETP.NE.AND UP0, UPT, UR10, 0x8, UPT ;  /* 0x000000080a00788c */ /* 0x000fe4000bf05270 */
[----:B------:R-:W-:Y:S02]  /*1ab0*/  UISETP.NE.AND UP1, UPT, UR11, 0x8, UPT ;  /* 0x000000080b00788c */ /* 0x000fe4000bf25270 */
[----:B------:R-:W-:Y:S02]  /*1ac0*/  USEL UR4, URZ, 0x1, UP0 ;  /* 0x000000013f047887 */ /* 0x000fe40008000000 */
[----:B------:R-:W-:-:S02]  /*1ad0*/  USEL UR10, UR10, URZ, UP0 ;  /* 0x0000003f0a0a7287 */ /* 0x000fc40008000000 */
[----:B------:R-:W-:Y:S02]  /*1ae0*/  USEL UR11, UR11, URZ, UP1 ;  /* 0x0000003f0b0b7287 */ /* 0x000fe40008800000 */
[----:B------:R-:W-:Y:S01]  /*1af0*/  LOP3.LUT R5, R5, UR4, RZ, 0x3c, !PT ;  /* 0x0000000405057c12 */ /* 0x000fe2000f8e3cff */
[----:B------:R-:W-:Y:S09]  /*1b00*/  @P1 BRA `(.L_x_26) ;  /* 0xfffffffc00101947 */ /* 0x000ff2000383ffff */
.L_x_19:
[----:B------:R-:W3:Y:S02]  /*1b10*/  LDC R0, c[0x0][0x28c] ;  /* 0x0000a300ff007b82 */ /* 0x000ee40000000800 */
[----:B---3--:R-:W-:-:S13]  /*1b20*/  ISETP.GE.AND P1, PT, R0, 0x1, PT ;  /* 0x000000010000780c */ /* 0x008fda0003f26270 */
[----:B------:R-:W-:Y:S05]  /*1b30*/  @!P1 BRA `(.L_x_27) ;  /* 0x0000000000449947 */ /* 0x000fea0003800000 */
[----:B------:R-:W-:Y:S05]  /*1b40*/  @!P0 BRA `(.L_x_28) ;  /* 0x0000000000048947 */ /* 0x000fea0003800000 */
[----:B------:R-:W-:Y:S01]  /*1b50*/  BPT.TRAP 0x1 ;  /* 0x000000040000795c */ /* 0x000fe20000300000 */
.L_x_28:
[----:B------:R-:W3:Y:S01]  /*1b60*/  S2UR UR6, SR_CgaCtaId ;  /* 0x00000000000679c3 */ /* 0x000ee20000008800 */
[----:B------:R-:W-:Y:S01]  /*1b70*/  UISETP.LT.AND UP0, UPT, UR44, 0x1, UPT ;  /* 0x000000012c00788c */ /* 0x000fe2000bf01270 */
[----:B------:R-:W-:-:S03]  /*1b80*/  UMOV UR5, 0x400 ;  /* 0x0000040000057882 */ /* 0x000fc60000000000 */
[----:B------:R-:W-:Y:S02]  /*1b90*/  USEL UR4, UR44, 0x1, UP0 ;  /* 0x000000012c047887 */ /* 0x000fe40008000000 */
[----:B------:R-:W-:Y:S02]  /*1ba0*/  UISETP.GT.U32.AND UP0, UPT, UR40, 0x1, UPT ;  /* 0x000000012800788c */ /* 0x000fe4000bf04070 */
[----:B------:R-:W-:-:S04]  /*1bb0*/  UIADD3 UR4, UR39, UR44, -UR4 ;  /* 0x0000002c27047290 */ /* 0x000fc8000fffe804 */
[----:B------:R-:W-:Y:S01]  /*1bc0*/  USHF.L.U32 UR4, UR4, 0x3, URZ ;  /* 0x0000000304047899 */ /* 0x000fe2000800063f */
[----:B------:R-:W-:-:S03]  /*1bd0*/  PLOP3.LUT P0, PT, PT, PT, UP0, 0x80, 0x0 ;  /* 0x000000000000781c */ /* 0x000fc60003f0f008 */
[----:B------:R-:W-:Y:S02]  /*1be0*/  ULOP3.LUT UR4, UR4, 0x38, URZ, 0xc0, !UPT ;  /* 0x0000003804047892 */ /* 0x000fe4000f8ec03f */
[----:B---3--:R-:W-:-:S04]  /*1bf0*/  ULEA UR5, UR6, UR5, 0x18 ;  /* 0x0000000506057291 */ /* 0x008fc8000f8ec03f */
[----:B------:R-:W-:-:S04]  /*1c00*/  UIADD3 UR4, UR5, 0x40, UR4 ;  /* 0x0000004005047890 */ /* 0x000fc8000fffe004 */
[----:B------:R-:W-:-:S09]  /*1c10*/  UPRMT UR4, URZ, 0x654, UR4 ;  /* 0x000006543f047896 */ /* 0x000fd20008000004 */
[----:B------:R-:W-:Y:S01]  /*1c20*/  SYNCS.ARRIVE.TRANS64.RED.A1T0 RZ, [UR4], RZ ;  /* 0x000000ffffff79a7 */ /* 0x000fe20008100404 */
[----:B------:R-:W-:Y:S05]  /*1c30*/  @P0 BRA `(.L_x_27) ;  /* 0x0000000000040947 */ /* 0x000fea0003800000 */
[----:B------:R-:W-:Y:S01]  /*1c40*/  BPT.TRAP 0x1 ;  /* 0x000000040000795c */ /* 0x000fe20000300000 */
.L_x_27:
[----:B------:R-:W-:Y:S01]  /*1c50*/  UIMAD UR42, UR42, 0xc0, URZ ;  /* 0x000000c02a2a78a4 */ /* 0x000fe2000f8e023f */
[C---:B------:R-:W-:Y:S01]  /*1c60*/  LOP3.LUT R0, R2.reuse, 0x3, RZ, 0xc0, !PT ;  /* 0x0000000302007812 */ /* 0x040fe200078ec0ff */
[----:B------:R-:W-:Y:S01]  /*1c70*/  IMAD.MOV.U32 R9, RZ, RZ, -0x2 ;  /* 0xfffffffeff097424 */ /* 0x000fe200078e00ff */
[----:B------:R-:W-:Y:S01]  /*1c80*/  ULDC UR9, c[0x0][0x288] ;  /* 0x0000a20000097ab9 */ /* 0x000fe20000000800 */
[----:B0-2---:R-:W-:Y:S01]  /*1c90*/  IMAD.SHL.U32 R4, R2, 0x2, RZ ;  /* 0x0000000202047824 */ /* 0x005fe200078e00ff */
[----:B------:R-:W-:Y:S01]  /*1ca0*/  UIADD3 UR39, UR44, UR39, URZ ;  /* 0x000000272c277290 */ /* 0x000fe2000fffe03f */
[----:B------:R-:W-:Y:S01]  /*1cb0*/  MOV R5, UR42 ;  /* 0x0000002a00057c02 */ /* 0x000fe20008000f00 */
[----:B------:R-:W-:Y:S01]  /*1cc0*/  IMAD R9, R0, R9, UR9 ;  /* 0x0000000900097e24 */ /* 0x000fe2000f8e0209 */
[----:B------:R-:W-:Y:S01]  /*1cd0*/  UIMAD.WIDE UR10, UR41, 0x100, URZ ;  /* 0x00000100290a78a5 */ /* 0x000fe2000f8e023f */
[----:B------:R-:W-:Y:S01]  /*1ce0*/  LOP3.LUT R0, R18, 0x1, RZ, 0xc0, !PT ;  /* 0x0000000112007812 */ /* 0x000fe200078ec0ff */
[----:B------:R-:W-:Y:S01]  /*1cf0*/  USHF.L.U32 UR41, UR41, 0x8, URZ ;  /* 0x0000000829297899 */ /* 0x000fe2000800063f */
[----:B------:R-:W-:Y:S01]  /*1d00*/  LOP3.LUT R4, R5, 0x6, R4, 0xf8, !PT ;  /* 0x0000000605047812 */ /* 0x000fe200078ef804 */
[----:B------:R-:W-:Y:S01]  /*1d10*/  UISETP.GE.AND UP2, UPT, UR42, UR9, UPT ;  /* 0x000000092a00728c */ /* 0x000fe2000bf46270 */
[----:B------:R-:W-:Y:S01]  /*1d20*/  SHF.R.U32.HI R3, RZ, 0x2, R2 ;  /* 0x00000002ff037819 */ /* 0x000fe20000011602 */
[----:B------:R-:W-:Y:S01]  /*1d30*/  ULDC UR8, c[0x0][0x284] ;  /* 0x0000a10000087ab9 */ /* 0x000fe20000000800 */
[----:B------:R-:W-:Y:S01]  /*1d40*/  USHF.R.U32.HI UR4, URZ, 0x3, UR39 ;  /* 0x000000033f047899 */ /* 0x000fe20008011627 */
[----:B------:R-:W-:Y:S01]  /*1d50*/  LOP3.LUT R5, R2, 0x60, RZ, 0xc0, !PT ;  /* 0x0000006002057812 */ /* 0x000fe200078ec0ff */
[----:B------:R-:W-:Y:S01]  /*1d60*/  IMAD.SHL.U32 R6, R0, 0x40, RZ ;  /* 0x0000004000067824 */ /* 0x000fe200078e00ff */
[----:B------:R-:W-:Y:S01]  /*1d70*/  UISETP.GE.OR UP2, UPT, UR41, UR8, UP2 ;  /* 0x000000082900728c */ /* 0x000fe20009746670 */
[----:B------:R-:W-:Y:S01]  /*1d80*/  LOP3.LUT R3, R3, 0x7, RZ, 0xc0, !PT ;  /* 0x0000000703037812 */ /* 0x000fe200078ec0ff */
[----:B------:R-:W-:Y:S01]  /*1d90*/  ULOP3.LUT UR4, UR4, 0x1, URZ, 0xc0, !UPT ;  /* 0x0000000104047892 */ /* 0x000fe2000f8ec03f */
[----:B------:R-:W-:Y:S01]  /*1da0*/  SHF.R.U32.HI R8, RZ, 0x1, R5 ;  /* 0x00000001ff087819 */ /* 0x000fe20000011605 */
[----:B------:R-:W-:Y:S01]  /*1db0*/  USHF.R.S32.HI UR12, URZ, 0x1f, UR43 ;  /* 0x0000001f3f0c7899 */ /* 0x000fe2000801142b */
[--C-:B-1----:R-:W-:Y:S01]  /*1dc0*/  LOP3.LUT R23, R6, 0x40, R3.reuse, 0xe2, !PT ;  /* 0x0000004006177812 */ /* 0x102fe200078ee203 */
[----:B------:R-:W-:Y:S01]  /*1dd0*/  ULDC.64 UR6, c[0x0][0x5d0] ;  /* 0x0001740000067ab9 */ /* 0x000fe20000000a00 */
[----:B------:R-:W-:Y:S01]  /*1de0*/  UISETP.GT.U32.AND UP0, UPT, UR39, 0x7, UPT ;  /* 0x000000072700788c */ /* 0x000fe2000bf04070 */
[----:B------:R-:W-:Y:S01]  /*1df0*/  IADD3 R3, RZ, -R8, -R3 ;  /* 0x80000008ff037210 */ /* 0x000fe20007ffe803 */
[----:B------:R-:W-:Y:S01]  /*1e00*/  UISETP.NE.U32.AND UP1, UPT, UR4, 0x1, UPT ;  /* 0x000000010400788c */ /* 0x000fe2000bf25070 */
[----:B------:R-:W-:Y:S01]  /*1e10*/  PLOP3.LUT P0, PT, PT, PT, UP2, 0x80, 0x0 ;  /* 0x000000000000781c */ /* 0x000fe20003f0f028 */
[----:B------:R-:W-:Y:S01]  /*1e20*/  UIMAD UR5, UR12, UR6, URZ ;  /* 0x000000060c0572a4 */ /* 0x000fe2000f8e023f */
[--C-:B------:R-:W-:Y:S01]  /*1e30*/  SHF.R.S32.HI R5, RZ, 0x1f, R4.reuse ;  /* 0x0000001fff057819 */ /* 0x100fe20000011404 */
[----:B------:R-:W-:Y:S01]  /*1e40*/  UISETP.LT.U32.AND UP0, UPT, UR44, 0x8, UP0 ;  /* 0x000000082c00788c */ /* 0x000fe20008701070 */
[----:B------:R-:W-:Y:S01]  /*1e50*/  IMAD.U32 R7, RZ, RZ, UR6 ;  /* 0x00000006ff077e24 */ /* 0x000fe2000f8e00ff */
[----:B------:R-:W-:Y:S01]  /*1e60*/  UISETP.GT.U32.AND UP1, UPT, UR44, 0x7, !UP1 ;  /* 0x000000072c00788c */ /* 0x000fe2000cf24070 */
[----:B------:R-:W-:Y:S01]  /*1e70*/  IMAD R3, R0, -0x40, R3 ;  /* 0xffffffc000037824 */ /* 0x000fe200078e0203 */
[----:B------:R-:W-:Y:S01]  /*1e80*/  UIMAD UR5, UR43, UR7, UR5 ;  /* 0x000000072b0572a4 */ /* 0x000fe2000f8e0205 */
[----:B------:R-:W-:Y:S01]  /*1e90*/  IMAD.U32 R0, RZ, RZ, UR8 ;  /* 0x00000008ff007e24 */ /* 0x000fe2000f8e00ff */
[----:B------:R-:W-:Y:S01]  /*1ea0*/  USEL UR6, URZ, 0x1, !UP0 ;  /* 0x000000013f067887 */ /* 0x000fe2000c000000 */
[----:B------:R-:W-:Y:S01]  /*1eb0*/  IMAD.WIDE.U32 R6, R7, UR43, R4 ;  /* 0x0000002b07067c25 */ /* 0x000fe2000f8e0004 */
[----:B------:R-:W-:Y:S01]  /*1ec0*/  USEL UR4, URZ, 0x1, !UP1 ;  /* 0x000000013f047887 */ /* 0x000fe2000c800000 */
[----:B------:R-:W-:Y:S01]  /*1ed0*/  LOP3.LUT R23, R23, UR10, R8, 0xfe, !PT ;  /* 0x0000000a17177c12 */ /* 0x000fe2000f8efe08 */
[----:B------:R-:W-:Y:S01]  /*1ee0*/  ULOP3.LUT UR39, UR39, 0x7, URZ, 0xc0, !UPT ;  /* 0x0000000727277892 */ /* 0x000fe2000f8ec03f */
[----:B------:R-:W-:Y:S01]  /*1ef0*/  IADD3 R3, R0, -UR41, R3 ;  /* 0x8000002900037c10 */ /* 0x000fe2000fffe003 */
[----:B------:R-:W-:Y:S01]  /*1f00*/  ULOP3.LUT UR38, UR4, UR38, UR6, 0x96, !UPT ;  /* 0x0000002604267292 */ /* 0x000fe2000f8e9606 */
[----:B------:R-:W-:Y:S01]  /*1f10*/  VIADD R7, R7, UR5 ;  /* 0x0000000507077c36 */ /* 0x000fe20008000000 */
[----:B------:R-:W-:Y:S01]  /*1f20*/  UMOV UR41, 0xffffffff ;  /* 0xffffffff00297882 */ /* 0x000fe20000000000 */
[----:B------:R-:W-:Y:S01]  /*1f30*/  VIADD R0, R9, -UR42 ;  /* 0x8000002a09007c36 */ /* 0x000fe20008000000 */
[----:B------:R-:W-:Y:S08]  /*1f40*/  @P0 BRA `(.L_x_29) ;  /* 0x000000c4001c0947 */ /* 0x000ff00003800000 */
[----:B-----5:R-:W-:Y:S01]  /*1f50*/  FSETP.NEU.AND P0, PT, R19, RZ, PT ;  /* 0x000000ff1300720b */ /* 0x020fe20003f0d000 */
[----:B------:R-:W-:Y:S01]  /*1f60*/  ULDC.64 UR6, c[0x0][0x5c8] ;  /* 0x0001720000067ab9 */ /* 0x000fe20000000a00 */
[----:B------:R-:W-:Y:S01]  /*1f70*/  ISETP.GT.AND P3, PT, R3, RZ, PT ;  /* 0x000000ff0300720c */ /* 0x000fe20003f64270 */
[----:B------:R-:W-:Y:S01]  /*1f80*/  UIMAD UR4, UR11, UR6, URZ ;  /* 0x000000060b0472a4 */ /* 0x000fe2000f8e023f */
[----:B------:R-:W-:Y:S01]  /*1f90*/  IMAD.U32 R8, RZ, RZ, UR7 ;  /* 0x00000007ff087e24 */ /* 0x000fe2000f8e00ff */
[----:B------:R-:W-:Y:S01]  /*1fa0*/  BSSY B0, `(.L_x_29) ;  /* 0x0000c41000007945 */ /* 0x000fe20003800000 */
[----:B------:R-:W-:Y:S01]  /*1fb0*/  IMAD.WIDE.U32 R216, R23, UR6, R6 ;  /* 0x0000000617d87c25 */ /* 0x000fe2000f8e0006 */
[----:B------:R-:W-:-:S03]  /*1fc0*/  ISETP.GT.AND P1, PT, R0, RZ, P3 ;  /* 0x000000ff0000720c */ /* 0x000fc60001f24270 */
[----:B------:R-:W-:-:S04]  /*1fd0*/  IMAD R223, R23, R8, UR4 ;  /* 0x0000000417df7e24 */ /* 0x000fc8000f8e0208 */
[----:B------:R-:W-:Y:S01]  /*1fe0*/  IMAD.IADD R223, R217, 0x1, R223 ;  /* 0x00000001d9df7824 */ /* 0x000fe200078e02df */
[----:B------:R-:W-:Y:S06]  /*1ff0*/  @!P0 BRA `(.L_x_30) ;  /* 0x0000008c002c8947 */ /* 0x000fec0003800000 */
[----:B------:R-:W0:Y:S01]  /*2000*/  LDC.64 R6, c[0x0][0x5b8] ;  /* 0x00016e00ff067b82 */ /* 0x000e220000000a00 */
[----:B------:R-:W-:-:S07]  /*2010*/  ULDC.64 UR4, c[0x0][0x5c0] ;  /* 0x0001700000047ab9 */ /* 0x000fce0000000a00 */
[----:B------:R-:W1:Y:S08]  /*2020*/  LDC.64 R8, c[0x0][0x5b0] ;  /* 0x00016c00ff087b82 */ /* 0x000e700000000a00 */
[----:B------:R-:W2:Y:S01]  /*2030*/  LDC.64 R10, c[0x0][0x5a8] ;  /* 0x00016a00ff0a7b82 */ /* 0x000ea20000000a00 */
[----:B0-----:R-:W-:-:S04]  /*2040*/  IMAD R12, R6, UR12, RZ ;  /* 0x0000000c060c7c24 */ /* 0x001fc8000f8e02ff */
[----:B------:R-:W-:Y:S02]  /*2050*/  IMAD R7, R7, UR43, R12 ;  /* 0x0000002b07077c24 */ /* 0x000fe4000f8e020c */
[----:B------:R-:W-:-:S04]  /*2060*/  IMAD.WIDE.U32 R12, R6, UR43, R4 ;  /* 0x0000002b060c7c25 */ /* 0x000fc8000f8e0004 */
[----:B-1----:R-:W-:Y:S02]  /*2070*/  IMAD R14, R8, UR11, RZ ;  /* 0x0000000b080e7c24 */ /* 0x002fe4000f8e02ff */
[----:B------:R-:W-:Y:S02]  /*2080*/  IMAD.IADD R15, R13, 0x1, R7 ;  /* 0x000000010d0f7824 */ /* 0x000fe400078e0207 */
[----:B------:R-:W-:Y:S02]  /*2090*/  IMAD R221, R23, R9, R14 ;  /* 0x0000000917dd7224 */ /* 0x000fe400078e020e */
[----:B------:R-:W-:-:S04]  /*20a0*/  IMAD.MOV.U32 R14, RZ, RZ, R12 ;  /* 0x000000ffff0e7224 */ /* 0x000fc800078e000c */
[----:B------:R-:W-:-:S05]  /*20b0*/  IMAD.WIDE.U32 R20, R23, R8, R14 ;  /* 0x0000000817147225 */ /* 0x000fca00078e000e */
[----:B------:R-:W-:Y:S02]  /*20c0*/  IADD3 R21, R21, R221, RZ ;  /* 0x000000dd15157210 */ /* 0x000fe40007ffe0ff */
[----:B--2---:R-:W-:-:S04]  /*20d0*/  LEA R218, P0, R20, R10, 0x1 ;  /* 0x0000000a14da7211 */ /* 0x004fc800078008ff */
[----:B------:R-:W-:-:S05]  /*20e0*/  LEA.HI.X R219, R20, R11, R21, 0x1, P0 ;  /* 0x0000000b14db7211 */ /* 0x000fca00000f0c15 */
[----:B------:R-:W2:Y:S01]  /*20f0*/  @P1 LDG.E.LTC128B.U16 R222, desc[UR36][R218.64] ;  /* 0x00000024dade1981 */ /* 0x000ea2000c1e1520 */
[----:B------:R-:W-:Y:S01]  /*2100*/  BSSY B1, `(.L_x_31) ;  /* 0x0000013000017945 */ /* 0x000fe20003800000 */
[----:B--2---:R-:W-:-:S04]  /*2110*/  IMAD.U32 R20, R222, 0x10000, RZ ;  /* 0x00010000de147824 */ /* 0x004fc800078e00ff */
[----:B------:R-:W-:Y:S01]  /*2120*/  FMUL R21, R20, R19 ;  /* 0x0000001314157220 */ /* 0x000fe20000400000 */
[----:B------:R-:W-:-:S03]  /*2130*/  LEA R20, P0, R216, UR4, 0x1 ;  /* 0x00000004d8147c11 */ /* 0x000fc6000f8008ff */
[----:B------:R-:W-:Y:S01]  /*2140*/  FFMA R120, R120, R22, R21 ;  /* 0x0000001678787223 */ /* 0x000fe20000000015 */
[----:B------:R-:W-:-:S04]  /*2150*/  LEA.HI.X R21, R216, UR5, R223, 0x1, P0 ;  /* 0x00000005d8157c11 */ /* 0x000fc800080f0cdf */
[----:B------:R-:W-:-:S04]  /*2160*/  F2FP.BF16.F32.PACK_AB R120, RZ, R120 ;  /* 0x00000078ff78723e */ /* 0x000fc800000010ff */
[----:B------:R-:W-:-:S05]  /*2170*/  PRMT R217, R120, 0x7610, R217 ;  /* 0x0000761078d97816 */ /* 0x000fca00000000d9 */
[----:B------:R0:W-:Y:S02]  /*2180*/  @P1 STG.E.U16 desc[UR36][R20.64], R217 ;  /* 0x000000d914001986 */ /* 0x0001e4000c101524 */
[----:B0-----:R-:W-:-:S04]  /*2190*/  IMAD.WIDE.U32 R216, R23, R8, R4 ;  /* 0x0000000817d87225 */ /* 0x001fc800078e0004 */
[----:B------:R-:W-:Y:S02]  /*21a0*/  IMAD.IADD R219, R221, 0x1, R217 ;  /* 0x00000001dddb7824 */ /* 0x000fe400078e02d9 */
[----:B------:R-:W-:-:S04]  /*21b0*/  IMAD.MOV.U32 R218, RZ, RZ, R216 ;  /* 0x000000ffffda7224 */ /* 0x000fc800078e00d8 */
[----:B------:R-:W-:-:S04]  /*21c0*/  IMAD.WIDE.U32 R218, R6, UR43, R218 ;  /* 0x0000002b06da7c25 */ /* 0x000fc8000f8e00da */
[----:B------:R-:W-:Y:S01]  /*21d0*/  IMAD.IADD R120, R7, 0x1, R219 ;  /* 0x0000000107787824 */ /* 0x000fe200078e02db */
[----:B------:R-:W-:-:S04]  /*21e0*/  LEA R216, P0, R218, R10, 0x1 ;  /* 0x0000000adad87211 */ /* 0x000fc800078008ff */
[----:B------:R-:W-:Y:S02]  /*21f0*/  LEA.HI.X R217, R218, R11, R120, 0x1, P0 ;  /* 0x0000000bdad97211 */ /* 0x000fe400000f0c78 */
[----:B------:R-:W-:-:S13]  /*2200*/  ISETP.GT.AND P0, PT, R0, 0x1, P3 ;  /* 0x000000010000780c */ /* 0x000fda0001f04270 */
[----:B------:R-:W-:Y:S05]  /*2210*/  @!P0 BRA `(.L_x_32) ;  /* 0x0000000000048947 */ /* 0x000fea0003800000 */
[----:B------:R0:W5:Y:S02]  /*2220*/  LDG.E.LTC128B.U16 R222, desc[UR36][R216.64+0x2] ;  /* 0x00000224d8de7981 */ /* 0x000164000c1e1520 */
.L_x_32:
[----:B------:R-:W-:Y:S05]  /*2230*/  BSYNC B1 ;  /* 0x0000000000017941 */ /* 0x000fea0003800000 */
.L_x_31:
[----:B-----5:R-:W-:Y:S02]  /*2240*/  IMAD.U32 R120, R222, 0x10000, RZ ;  /* 0x00010000de787824 */ /* 0x020fe400078e00ff */
[----:B------:R-:W-:Y:S02]  /*2250*/  IMAD.SHL.U32 R218, R8, 0x8, RZ ;  /* 0x0000000808da7824 */ /* 0x000fe400078e00ff */
[----:B------:R-:W-:-:S04]  /*2260*/  FMUL R120, R120, R19 ;  /* 0x0000001378787220 */ /* 0x000fc80000400000 */
[----:B------:R-:W-:-:S05]  /*2270*/  FFMA R120, R121, R22, R120 ;  /* 0x0000001679787223 */ /* 0x000fca0000000078 */
[----:B------:R-:W-:-:S04]  /*2280*/  F2FP.BF16.F32.PACK_AB R120, RZ, R120 ;  /* 0x00000078ff78723e */ /* 0x000fc800000010ff */
[----:B------:R-:W-:-:S05]  /*2290*/  PRMT R219, R120, 0x7610, R219 ;  /* 0x0000761078db7816 */ /* 0x000fca00000000db */
[----:B------:R1:W-:Y:S02]  /*22a0*/  @P0 STG.E.U16 desc[UR36][R20.64+0x2], R219 ;  /* 0x000002db14000986 */ /* 0x0003e4000c101524 */
[----:B-1----:R-:W-:-:S03]  /*22b0*/  SHF.L.U64.HI R219, R8, 0x3, R9 ;  /* 0x0000000308db7819 */ /* 0x002fc60000010209 */
[----:B------:R-:W-:-:S04]  /*22c0*/  IMAD.WIDE.U32 R120, R23, R8, R218 ;  /* 0x0000000817787225 */ /* 0x000fc800078e00da */
[----:B------:R-:W-:Y:S01]  /*22d0*/  IMAD.IADD R225, R221, 0x1, R121 ;  /* 0x00000001dde17824 */ /* 0x000fe200078e0279 */
[-C--:B------:R-:W-:Y:S02]  /*22e0*/  IADD3 R220, P0, R4, R120.reuse, RZ ;  /* 0x0000007804dc7210 */ /* 0x080fe40007f1e0ff */
[----:B------:R-:W-:-:S03]  /*22f0*/  IADD3 R223, P1, R12, R120, RZ ;  /* 0x000000780cdf7210 */ /* 0x000fc60007f3e0ff */
[----:B------:R-:W-:Y:S02]  /*2300*/  IMAD.X R221, R5, 0x1, R225, P0 ;  /* 0x0000000105dd7824 */ /* 0x000fe400000e06e1 */
[----:B------:R-:W-:-:S04]  /*2310*/  IMAD.WIDE.U32 R220, R6, UR43, R220 ;  /* 0x0000002b06dc7c25 */ /* 0x000fc8000f8e00dc */
[----:B------:R-:W-:Y:S01]  /*2320*/  IMAD.IADD R121, R7, 0x1, R221 ;  /* 0x0000000107797824 */ /* 0x000fe200078e02dd */
[----:B------:R-:W-:-:S04]  /*2330*/  LEA R120, P0, R220, R10, 0x1 ;  /* 0x0000000adc787211 */ /* 0x000fc800078008ff */
[----:B------:R-:W-:Y:S02]  /*2340*/  LEA.HI.X R121, R220, R11, R121, 0x1, P0 ;  /* 0x0000000bdc797211 */ /* 0x000fe400000f0c79 */
[----:B------:R-:W-:Y:S02]  /*2350*/  ISETP.GT.AND P0, PT, R3, 0x8, PT ;  /* 0x000000080300780c */ /* 0x000fe40003f04270 */
[----:B------:R-:W-:Y:S02]  /*2360*/  IADD3.X R220, R225, R15, RZ, P1, !PT ;  /* 0x0000000fe1dc7210 */ /* 0x000fe40000ffe4ff */
[----:B------:R-:W-:Y:S02]  /*2370*/  ISETP.GT.AND P2, PT, R0, RZ, P0 ;  /* 0x000000ff0000720c */ /* 0x000fe40000744270 */
[----:B------:R-:W-:-:S04]  /*2380*/  LEA R226, P1, R223, R10, 0x1 ;  /* 0x0000000adfe27211 */ /* 0x000fc800078208ff */
[----:B------:R-:W-:-:S07]  /*2390*/  LEA.HI.X R227, R223, R11, R220, 0x1, P1 ;  /* 0x0000000bdfe37211 */ /* 0x000fce00008f0cdc */
[----:B------:R-:W2:Y:S01]  /*23a0*/  @P2 LDG.E.LTC128B.U16 R222, desc[UR36][R226.64] ;  /* 0x00000024e2de2981 */ /* 0x000ea2000c1e1520 */
[----:B------:R-:W-:Y:S01]  /*23b0*/  IMAD.U32 R223, RZ, RZ, UR6 ;  /* 0x00000006ffdf7e24 */ /* 0x000fe2000f8e00ff */
[----:B------:R-:W-:Y:S01]  /*23c0*/  BSSY B1, `(.L_x_33) ;  /* 0x0000010000017945 */ /* 0x000fe20003800000 */
[----:B------:R-:W-:Y:S02]  /*23d0*/  IMAD.U32 R225, RZ, RZ, UR6 ;  /* 0x00000006ffe17e24 */ /* 0x000fe4000f8e00ff */
[----:B------:R-:W-:Y:S02]  /*23e0*/  IMAD.SHL.U32 R223, R223, 0x10, RZ ;  /* 0x00000010dfdf7824 */ /* 0x000fe400078e00ff */
[----:B--2---:R-:W-:-:S04]  /*23f0*/  IMAD.U32 R220, R222, 0x10000, RZ ;  /* 0x00010000dedc7824 */ /* 0x004fc800078e00ff */
[----:B------:R-:W-:Y:S01]  /*2400*/  FMUL R221, R220, R19 ;  /* 0x00000013dcdd7220 */ /* 0x000fe20000400000 */
[----:B------:R-:W-:-:S03]  /*2410*/  IADD3 R220, P1, R223, R20, RZ ;  /* 0x00000014dfdc7210 */ /* 0x000fc60007f3e0ff */
[----:B------:R-:W-:Y:S01]  /*2420*/  FFMA R221, R122, R22, R221 ;  /* 0x000000167add7223 */ /* 0x000fe200000000dd */
[----:B------:R-:W-:-:S04]  /*2430*/  IMAD.U32 R122, RZ, RZ, UR7 ;  /* 0x00000007ff7a7e24 */ /* 0x000fc8000f8e00ff */
[----:B------:R-:W-:Y:S02]  /*2440*/  F2FP.BF16.F32.PACK_AB R221, RZ, R221 ;  /* 0x000000ddffdd723e */ /* 0x000fe400000010ff */
[--C-:B------:R-:W-:Y:S02]  /*2450*/  SHF.L.U64.HI R225, R225, 0x4, R122.reuse ;  /* 0x00000004e1e17819 */ /* 0x100fe4000001027a */
[----:B------:R-:W-:-:S03]  /*2460*/  PRMT R122, R221, 0x7610, R122 ;  /* 0x00007610dd7a7816 */ /* 0x000fc6000000007a */
[----:B------:R-:W-:Y:S01]  /*2470*/  IMAD.X R221, R225, 0x1, R21, P1 ;  /* 0x00000001e1dd7824 */ /* 0x000fe200008e0615 */
[----:B------:R-:W-:-:S04]  /*2480*/  ISETP.GT.AND P1, PT, R0, 0x1, P0 ;  /* 0x000000010000780c */ /* 0x000fc80000724270 */
[----:B------:R1:W-:Y:S09]  /*2490*/  @P2 STG.E.U16 desc[UR36][R220.64], R122 ;  /* 0x0000007adc002986 */ /* 0x0003f2000c101524 */
[----:B------:R-:W-:Y:S05]  /*24a0*/  @!P1 BRA `(.L_x_34) ;  /* 0x0000000000049947 */ /* 0x000fea0003800000 */
[----:B------:R2:W5:Y:S02]  /*24b0*/  LDG.E.LTC128B.U16 R222, desc[UR36][R120.64+0x2] ;  /* 0x0000022478de7981 */ /* 0x000564000c1e1520 */
.L_x_34:
[----:B------:R-:W-:Y:S05]  /*24c0*/  BSYNC B1 ;  /* 0x0000000000017941 */ /* 0x000fea0003800000 */
.L_x_33:
[----:B-1---5:R-:W-:Y:S01]  /*24d0*/  IMAD.U32 R122, R222, 0x10000, RZ ;  /* 0x00010000de7a7824 */ /* 0x022fe200078e00ff */
[----:B------:R-:W-:Y:S03]  /*24e0*/  BSSY B1, `(.L_x_35) ;  /* 0x000000b000017945 */ /* 0x000fe60003800000 */
[----:B------:R-:W-:-:S04]  /*24f0*/  FMUL R122, R122, R19 ;  /* 0x000000137a7a7220 */ /* 0x000fc80000400000 */
[----:B------:R-:W-:Y:S01]  /*2500*/  FFMA R122, R123, R22, R122 ;  /* 0x000000167b7a7223 */ /* 0x000fe2000000007a */
[----:B------:R-:W-:-:S04]  /*2510*/  @P1 IMAD.MOV.U32 R123, RZ, RZ, R221 ;  /* 0x000000ffff7b1224 */ /* 0x000fc800078e00dd */
[----:B------:R-:W-:-:S04]  /*2520*/  F2FP.BF16.F32.PACK_AB R122, RZ, R122 ;  /* 0x0000007aff7a723e */ /* 0x000fc800000010ff */
[----:B------:R-:W-:Y:S01]  /*2530*/  PRMT R224, R122, 0x7610, R224 ;  /* 0x000076107ae07816 */ /* 0x000fe200000000e0 */
[----:B------:R-:W-:-:S05]  /*2540*/  @P1 IMAD.MOV.U32 R122, RZ, RZ, R220 ;  /* 0x000000ffff7a1224 */ /* 0x000fca00078e00dc */
[----:B------:R1:W-:Y:S01]  /*2550*/  @P1 STG.E.U16 desc[UR36][R122.64+0x2], R224 ;  /* 0x000002e07a001986 */ /* 0x0003e2000c101524 */
[----:B------:R-:W-:-:S13]  /*2560*/  ISETP.GT.AND P1, PT, R0, 0x8, P3 ;  /* 0x000000080000780c */ /* 0x000fda0001f24270 */
[----:B-1----:R-:W-:Y:S05]  /*2570*/  @!P1 BRA `(.L_x_36) ;  /* 0x0000000000049947 */ /* 0x002fea0003800000 */
[----:B------:R1:W5:Y:S02]  /*2580*/  LDG.E.LTC128B.U16 R222, desc[UR36][R216.64+0x10] ;  /* 0x00001024d8de7981 */ /* 0x000364000c1e1520 */
.L_x_36:
[----:B------:R-:W-:Y:S05]  /*2590*/  BSYNC B1 ;  /* 0x0000000000017941 */ /* 0x000fea0003800000 */
.L_x_35:
[----:B-----5:R-:W-:Y:S01]  /*25a0*/  SHF.L.U32 R122, R222, 0x10, RZ ;  /* 0x00000010de7a7819 */ /* 0x020fe200000006ff */
[----:B------:R-:W-:Y:S04]  /*25b0*/  BSSY B1, `(.L_x_37) ;  /* 0x0000008000017945 */ /* 0x000fe80003800000 */
[----:B------:R-:W-:-:S04]  /*25c0*/  FMUL R123, R122, R19 ;  /* 0x000000137a7b7220 */ /* 0x000fc80000400000 */
[----:B------:R-:W-:-:S05]  /*25d0*/  FFMA R123, R124, R22, R123 ;  /* 0x000000167c7b7223 */ /* 0x000fca000000007b */
[----:B------:R-:W-:-:S05]  /*25e0*/  F2FP.BF16.F32.PACK_AB R123, RZ, R123 ;  /* 0x0000007bff7b723e */ /* 0x000fca00000010ff */
[----:B------:R3:W-:Y:S01]  /*25f0*/  @P1 STG.E.U16 desc[UR36][R20.64+0x10], R123 ;  /* 0x0000107b14001986 */ /* 0x0007e2000c101524 */
[----:B------:R-:W-:-:S13]  /*2600*/  ISETP.GT.AND P1, PT, R0, 0x9, P3 ;  /* 0x000000090000780c */ /* 0x000fda0001f24270 */
[----:B---3--:R-:W-:Y:S05]  /*2610*/  @!P1 BRA `(.L_x_38) ;  /* 0x0000000000049947 */ /* 0x008fea0003800000 */
[----:B------:R3:W5:Y:S02]  /*2620*/  LDG.E.LTC128B.U16 R222, desc[UR36][R216.64+0x12] ;  /* 0x00001224d8de7981 */ /* 0x000764000c1e1520 */
.L_x_38:
[----:B------:R-:W-:Y:S05]  /*2630*/  BSYNC B1 ;  /* 0x0000000000017941 */ /* 0x000fea0003800000 */
.L_x_37:
[----:B-----5:R-:W-:Y:S01]  /*2640*/  IMAD.U32 R122, R222, 0x10000, RZ ;  /* 0x00010000de7a7824 */ /* 0x020fe200078e00ff */
[----:B------:R-:W-:Y:S01]  /*2650*/  ISETP.GT.AND P2, PT, R0, 0x8, P0 ;  /* 0x000000080000780c */ /* 0x000fe20000744270 */
[----:B------:R-:W-:Y:S02]  /*2660*/  BSSY B1, `(.L_x_39) ;  /* 0x0000007000017945 */ /* 0x000fe40003800000 */
[----:B------:R-:W-:-:S04]  /*2670*/  FMUL R122, R122, R19 ;  /* 0x000000137a7a7220 */ /* 0x000fc80000400000 */
[----:B------:R-:W-:-:S05]  /*2680*/  FFMA R122, R125, R22, R122 ;  /* 0x000000167d7a7223 */ /* 0x000fca000000007a */
[----:B------:R-:W-:-:S05]  /*2690*/  F2FP.BF16.F32.PACK_AB R122, RZ, R122 ;  /* 0x0000007aff7a723e */ /* 0x000fca00000010ff */
[----:B------:R4:W-:Y:S01]  /*26a0*/  @P1 STG.E.U16 desc[UR36][R20.64+0x12], R122 ;  /* 0x0000127a14001986 */ /* 0x0009e2000c101524 */
[----:B------:R-:W-:Y:S05]  /*26b0*/  @!P2 BRA `(.L_x_40) ;  /* 0x000000000004a947 */ /* 0x000fea0003800000 */
[----:B------:R0:W5:Y:S02]  /*26c0*/  LDG.E.LTC128B.U16 R222, desc[UR36][R120.64+0x10] ;  /* 0x0000102478de7981 */ /* 0x000164000c1e1520 */
.L_x_40:
[----:B------:R-:W-:Y:S05]  /*26d0*/  BSYNC B1 ;  /* 0x0000000000017941 */ /* 0x000fea0003800000 */
.L_x_39:
[----:B----45:R-:W-:Y:S01]  /*26e0*/  IMAD.U32 R122, R222, 0x10000, RZ ;  /* 0x00010000de7a7824 */ /* 0x030fe200078e00ff */
[----:B------:R-:W-:Y:S01]  /*26f0*/  ISETP.GT.AND P1, PT, R0, 0x9, P0 ;  /* 0x000000090000780c */ /* 0x000fe20000724270 */
[----:B------:R-:W-:Y:S02]  /*2700*/  BSSY B1, `(.L_x_41) ;  /* 0x000000a000017945 */ /* 0x000fe40003800000 */
[----:B------:R-:W-:Y:S01]  /*2710*/  FMUL R123, R122, R19 ;  /* 0x000000137a7b7220 */ /* 0x000fe20000400000 */
[----:B------:R-:W-:-:S03]  /*2720*/  @P2 IMAD.MOV.U32 R122, RZ, RZ, R220 ;  /* 0x000000ffff7a2224 */ /* 0x000fc600078e00dc */
[----:B------:R-:W-:-:S05]  /*2730*/  FFMA R123, R126, R22, R123 ;  /* 0x000000167e7b7223 */ /* 0x000fca000000007b */
[----:B------:R-:W-:-:S04]  /*2740*/  F2FP.BF16.F32.PACK_AB R123, RZ, R123 ;  /* 0x0000007bff7b723e */ /* 0x000fc800000010ff */
[----:B------:R-:W-:Y:S01]  /*2750*/  PRMT R124, R123, 0x7610, R124 ;  /* 0x000076107b7c7816 */ /* 0x000fe2000000007c */
[----:B------:R-:W-:-:S05]  /*2760*/  @P2 IMAD.MOV.U32 R123, RZ, RZ, R221 ;  /* 0x000000ffff7b2224 */ /* 0x000fca00078e00dd */
[----:B------:R4:W-:Y:S01]  /*2770*/  @P2 STG.E.U16 desc[UR36][R122.64+0x10], R124 ;  /* 0x0000107c7a002986 */ /* 0x0009e2000c101524 */
[----:B------:R-:W-:Y:S05]  /*2780*/  @!P1 BRA `(.L_x_42) ;  /* 0x0000000000049947 */ /* 0x000fea0003800000 */
[----:B------:R0:W5:Y:S02]  /*2790*/  LDG.E.LTC128B.U16 R222, desc[UR36][R120.64+0x12] ;  /* 0x0000122478de7981 */ /* 0x000164000c1e1520 */
.L_x_42:
[----:B------:R-:W-:Y:S05]  /*27a0*/  BSYNC B1 ;  /* 0x0000000000017941 */ /* 0x000fea0003800000 */
.L_x_41:
[----:B----45:R-:W-:Y:S01]  /*27b0*/  IMAD.U32 R122, R222, 0x10000, RZ ;  /* 0x00010000de7a7824 */ /* 0x030fe200078e00ff */
[----:B------:R-:W-:Y:S01]  /*27c0*/  ISETP.GT.AND P2, PT, R0, 0x10, P3 ;  /* 0x000000100000780c */ /* 0x000fe20001f44270 */
[----:B------:R-:W-:Y:S01]  /*27d0*/  @P1 IMAD.MOV.U32 R123, RZ, RZ, R221 ;  /* 0x000000ffff7b1224 */ /* 0x000fe200078e00dd */
[----:B------:R-:W-:Y:S01]  /*27e0*/  BSSY B1, `(.L_x_43) ;  /* 0x0000009000017945 */ /* 0x000fe20003800000 */
[----:B------:R-:W-:-:S04]  /*27f0*/  FMUL R122, R122, R19 ;  /* 0x000000137a7a7220 */ /* 0x000fc80000400000 */
[----:B------:R-:W-:-:S05]  /*2800*/  FFMA R122, R127, R22, R122 ;  /* 0x000000167f7a7223 */ /* 0x000fca000000007a */
[----:B------:R-:W-:-:S04]  /*2810*/  F2FP.BF16.F32.PACK_AB R122, RZ, R122 ;  /* 0x0000007aff7a723e */ /* 0x000fc800000010ff */
[----:B------:R-:W-:Y:S01]  /*2820*/  PRMT R124, R122, 0x7610, R124 ;  /* 0x000076107a7c7816 */ /* 0x000fe2000000007c */
[----:B------:R-:W-:-:S05]  /*2830*/  @P1 IMAD.MOV.U32 R122, RZ, RZ, R220 ;  /* 0x000000ffff7a1224 */ /* 0x000fca00078e00dc */
[----:B------:R4:W-:Y:S01]  /*2840*/  @P1 STG.E.U16 desc[UR36][R122.64+0x12], R124 ;  /* 0x0000127c7a001986 */ /* 0x0009e2000c101524 */
[----:B------:R-:W-:Y:S05]  /*2850*/  @!P2 BRA `(.L_x_44) ;  /* 0x000000000004a947 */ /* 0x000fea0003800000 */
[----:B------:R0:W5:Y:S02]  /*2860*/  LDG.E.LTC128B.U16 R222, desc[UR36][R216.64+0x20] ;  /* 0x00002024d8de7981 */ /* 0x000164000c1e1520 */
.L_x_44:
[----:B------:R-:W-:Y:S05]  /*2870*/  BSYNC B1 ;  /* 0x0000000000017941 */ /* 0x000fea0003800000 */
.L_x_43:
[----:B----45:R-:W-:Y:S01]  /*2880*/  IMAD.U32 R122, R222, 0x10000, RZ ;  /* 0x00010000de7a7824 */ /* 0x030fe200078e00ff */
        /* <DEDUP_REMOVED lines=8> */
.L_x_46:
[----:B------:R-:W-:Y:S05]  /*2910*/  BSYNC B1 ;  /* 0x0000000000017941 */ /* 0x000fea0003800000 */
.L_x_45:
        /* <DEDUP_REMOVED lines=9> */
.L_x_48:
[----:B------:R-:W-:Y:S05]  /*29b0*/  BSYNC B1 ;  /* 0x0000000000017941 */ /* 0x000fea0003800000 */
.L_x_47:
[----:B0----5:R-:W-:Y:S01]  /*29c0*/  SHF.L.U32 R122, R222, 0x10, RZ ;  /* 0x00000010de7a7819 */ /* 0x021fe200000006ff */
[----:B------:R-:W-:Y:S01]  /*29d0*/  BSSY B1, `(.L_x_49) ;  /* 0x000000b000017945 */ /* 0x000fe20003800000 */
[----:B------:R-:W-:-:S03]  /*29e0*/  ISETP.GT.AND P1, PT, R0, 0x11, P0 ;  /* 0x000000110000780c */ /* 0x000fc60000724270 */
[----:B----4-:R-:W-:Y:S01]  /*29f0*/  FMUL R123, R122, R19 ;  /* 0x000000137a7b7220 */ /* 0x010fe20000400000 */
        /* <DEDUP_REMOVED lines=8> */
.L_x_50:
[----:B------:R-:W-:Y:S05]  /*2a80*/  BSYNC B1 ;  /* 0x0000000000017941 */ /* 0x000fea0003800000 */
.L_x_49:
[----:B0----5:R-:W-:Y:S01]  /*2a90*/  IMAD.U32 R122, R222, 0x10000, RZ ;  /* 0x00010000de7a7824 */ /* 0x021fe200078e00ff */
        /* <DEDUP_REMOVED lines=11> */
.L_x_52:
[----:B------:R-:W-:Y:S05]  /*2b50*/  BSYNC B1 ;  /* 0x0000000000017941 */ /* 0x000fea0003800000 */
.L_x_51:
[----:B0----5:R-:W-:Y:S01]  /*2b60*/  IMAD.U32 R122, R222, 0x10000, RZ ;  /* 0x00010000de7a7824 */ /* 0x021fe200078e00ff */
        /* <DEDUP_REMOVED lines=8> */
.L_x_54:
[----:B------:R-:W-:Y:S05]  /*2bf0*/  BSYNC B1 ;  /* 0x0000000000017941 */ /* 0x000fea0003800000 */
.L_x_53:
        /* <DEDUP_REMOVED lines=9> */
.L_x_56:
[----:B------:R-:W-:Y:S05]  /*2c90*/  BSYNC B1 ;  /* 0x0000000000017941 */ /* 0x000fea0003800000 */
.L_x_55:
[----:B0----5:R-:W-:Y:S01]  /*2ca0*/  IMAD.U32 R122, R222, 0x10000, RZ ;  /* 0x00010000de7a7824 */ /* 0x021fe200078e00ff */
[----:B------:R-:W-:Y:S01]  /*2cb0*/  ISETP.GT.AND P1, PT, R0, 0x19, P0 ;  /* 0x000000190000780c */ /* 0x000fe20000724270 */
[----:B------:R-:W-:Y:S02]  /*2cc0*/  BSSY B1, `(.L_x_57) ;  /* 0x000000a000017945 */ /* 0x000fe40003800000 */
[----:B------:R-:W-:Y:S01]  /*2cd0*/  FMUL R123, R122, R19 ;  /* 0x000000137a7b7220 */ /* 0x000fe20000400000 */
[----:B------:R-:W-:-:S03]  /*2ce0*/  @P2 IMAD.MOV.U32 R122, RZ, RZ, R220 ;  /* 0x000000ffff7a2224 */ /* 0x000fc600078e00dc */
[----:B------:R-:W-:-:S05]  /*2cf0*/  FFMA R123, R134, R22, R123 ;  /* 0x00000016867b7223 */ /* 0x000fca000000007b */
[----:B------:R-:W-:-:S04]  /*2d00*/  F2FP.BF16.F32.PACK_AB R123, RZ, R123 ;  /* 0x0000007bff7b723e */ /* 0x000fc800000010ff */
[----:B------:R-:W-:Y:S02]  /*2d10*/  PRMT R124, R123, 0x7610, R124 ;  /* 0x000076107b7c7816 */ /* 0x000fe4000000007c */
[----:B------:R-:W-:-:S05]  /*2d20*/  @P2 MOV R123, R221 ;  /* 0x000000dd007b2202 */ /* 0x000fca0000000f00 */
[----:B------:R0:W-:Y:S01]  /*2d30*/  @P2 STG.E.U16 desc[UR36][R122.64+0x30], R124 ;  /* 0x0000307c7a002986 */ /* 0x0001e2000c101524 */
[----:B------:R-:W-:Y:S05]  /*2d40*/  @!P1 BRA `(.L_x_58) ;  /* 0x0000000000049947 */ /* 0x000fea0003800000 */
[----:B------:R0:W5:Y:S02]  /*2d50*/  LDG.E.LTC128B.U16 R222, desc[UR36][R120.64+0x32] ;  /* 0x0000322478de7981 */ /* 0x000164000c1e1520 */
.L_x_58:
[----:B------:R-:W-:Y:S05]  /*2d60*/  BSYNC B1 ;  /* 0x0000000000017941 */ /* 0x000fea0003800000 */
.L_x_57:
        /* <DEDUP_REMOVED lines=12> */
.L_x_60:
[----:B------:R-:W-:Y:S05]  /*2e30*/  BSYNC B1 ;  /* 0x0000000000017941 */ /* 0x000fea0003800000 */
.L_x_59:
        /* <DEDUP_REMOVED lines=9> */
.L_x_62:
[----:B------:R-:W-:Y:S05]  /*2ed0*/  BSYNC B1 ;  /* 0x0000000000017941 */ /* 0x000fea0003800000 */
.L_x_61:
        /* <DEDUP_REMOVED lines=9> */
.L_x_64:
[----:B------:R-:W-:Y:S05]  /*2f70*/  BSYNC B1 ;  /* 0x0000000000017941 */ /* 0x000fea0003800000 */
.L_x_63:
[----:B0----5:R-:W-:Y:S01]  /*2f80*/  IMAD.U32 R122, R222, 0x10000, RZ ;  /* 0x00010000de7a7824 */ /* 0x021fe200078e00ff */
        /* <DEDUP_REMOVED lines=11> */
.L_x_66:
[----:B------:R-:W-:Y:S05]  /*3040*/  BSYNC B1 ;  /* 0x0000000000017941 */ /* 0x000fea0003800000 */
.L_x_65:
[----:B0----5:R-:W-:Y:S01]  /*3050*/  IMAD.U32 R122, R222, 0x10000, RZ ;  /* 0x00010000de7a7824 */ /* 0x021fe200078e00ff */
[----:B------:R-:W-:Y:S01]  /*3060*/  ISETP.GT.AND P2, PT, R0, 0x28, P3 ;  /* 0x000000280000780c */ /* 0x000fe20001f44270 */
[----:B------:R-:W-:Y:S01]  /*3070*/  @P1 IMAD.MOV.U32 R123, RZ, RZ, R221 ;  /* 0x000000ffff7b1224 */ /* 0x000fe200078e00dd */
[----:B------:R-:W-:Y:S01]  /*3080*/  BSSY B1, `(.L_x_67) ;  /* 0x0000009000017945 */ /* 0x000fe20003800000 */
[----:B------:R-:W-:-:S04]  /*3090*/  FMUL R122, R122, R19 ;  /* 0x000000137a7a7220 */ /* 0x000fc80000400000 */
[----:B------:R-:W-:-:S05]  /*30a0*/  FFMA R122, R139, R22, R122 ;  /* 0x000000168b7a7223 */ /* 0x000fca000000007a */
[----:B------:R-:W-:-:S04]  /*30b0*/  F2FP.BF16.F32.PACK_AB R122, RZ, R122 ;  /* 0x0000007aff7a723e */ /* 0x000fc800000010ff */
[----:B------:R-:W-:Y:S02]  /*30c0*/  PRMT R124, R122, 0x7610, R124 ;  /* 0x000076107a7c7816 */ /* 0x000fe4000000007c */
[----:B------:R-:W-:-:S05]  /*30d0*/  @P1 MOV R122, R220 ;  /* 0x000000dc007a1202 */ /* 0x000fca0000000f00 */
[----:B------:R0:W-:Y:S01]  /*30e0*/  @P1 STG.E.U16 desc[UR36][R122.64+0x42], R124 ;  /* 0x0000427c7a001986 */ /* 0x0001e2000c101524 */
[----:B------:R-:W-:Y:S05]  /*30f0*/  @!P2 BRA `(.L_x_68) ;  /* 0x000000000004a947 */ /* 0x000fea0003800000 */
[----:B------:R0:W5:Y:S02]  /*3100*/  LDG.E.LTC128B.U16 R222, desc[UR36][R216.64+0x50] ;  /* 0x00005024d8de7981 */ /* 0x000164000c1e1520 */
.L_x_68:
[----:B------:R-:W-:Y:S05]  /*3110*/  BSYNC B1 ;  /* 0x0000000000017941 */ /* 0x000fea0003800000 */
.L_x_67:
        /* <DEDUP_REMOVED lines=9> */
.L_x_70:
[----:B------:R-:W-:Y:S05]  /*31b0*/  BSYNC B1 ;  /* 0x0000000000017941 */ /* 0x000fea0003800000 */
.L_x_69:
        /* <DEDUP_REMOVED lines=9> */
.L_x_72:
[----:B------:R-:W-:Y:S05]  /*3250*/  BSYNC B1 ;  /* 0x0000000000017941 */ /* 0x000fea0003800000 */
.L_x_71:
        /* <DEDUP_REMOVED lines=12> */
.L_x_74:
[----:B------:R-:W-:Y:S05]  /*3320*/  BSYNC B1 ;  /* 0x0000000000017941 */ /* 0x000fea0003800000 */
.L_x_73:
        /* <DEDUP_REMOVED lines=12> */
.L_x_76:
[----:B------:R-:W-:Y:S05]  /*33f0*/  BSYNC B1 ;  /* 0x0000000000017941 */ /* 0x000fea0003800000 */
.L_x_75:
[----:B0----5:R-:W-:Y:S01]  /*3400*/  SHF.L.U32 R122, R222, 0x10, RZ ;  /* 0x00000010de7a7819 */ /* 0x021fe200000006ff */
[----:B------:R-:W-:Y:S01]  /*3410*/  BSSY B1, `(.L_x_77) ;  /* 0x0000008000017945 */ /* 0x000fe20003800000 */
[----:B------:R-:W-:-:S03]  /*3420*/  ISETP.GT.AND P1, PT, R0, 0x31, P3 ;  /* 0x000000310000780c */ /* 0x000fc60001f24270 */
[----:B------:R-:W-:-:S04]  /*3430*/  FMUL R123, R122, R19 ;  /* 0x000000137a7b7220 */ /* 0x000fc80000400000 */
[----:B------:R-:W-:-:S05]  /*3440*/  FFMA R123, R144, R22, R123 ;  /* 0x00000016907b7223 */ /* 0x000fca000000007b */
[----:B------:R-:W-:-:S05]  /*3450*/  F2FP.BF16.F32.PACK_AB R123, RZ, R123 ;  /* 0x0000007bff7b723e */ /* 0x000fca00000010ff */
[----:B------:R0:W-:Y:S01]  /*3460*/  @P2 STG.E.U16 desc[UR36][R20.64+0x60], R123 ;  /* 0x0000607b14002986 */ /* 0x0001e2000c101524 */
[----:B------:R-:W-:Y:S05]  /*3470*/  @!P1 BRA `(.L_x_78) ;  /* 0x0000000000049947 */ /* 0x000fea0003800000 */
[----:B------:R0:W5:Y:S02]  /*3480*/  LDG.E.LTC128B.U16 R222, desc[UR36][R216.64+0x62] ;  /* 0x00006224d8de7981 */ /* 0x000164000c1e1520 */
.L_x_78:
[----:B------:R-:W-:Y:S05]  /*3490*/  BSYNC B1 ;  /* 0x0000000000017941 */ /* 0x000fea0003800000 */
.L_x_77:
        /* <DEDUP_REMOVED lines=9> */
.L_x_80:
[----:B------:R-:W-:Y:S05]  /*3530*/  BSYNC B1 ;  /* 0x0000000000017941 */ /* 0x000fea0003800000 */
.L_x_79:
        /* <DEDUP_REMOVED lines=12> */
.L_x_82:
[----:B------:R-:W-:Y:S05]  /*3600*/  BSYNC B1 ;  /* 0x0000000000017941 */ /* 0x000fea0003800000 */
.L_x_81:
        /* <DEDUP_REMOVED lines=12> */
.L_x_84:
[----:B------:R-:W-:Y:S05]  /*36d0*/  BSYNC B1 ;  /* 0x0000000000017941 */ /* 0x000fea0003800000 */
.L_x_83:
        /* <DEDUP_REMOVED lines=9> */
.L_x_86:
[----:B------:R-:W-:Y:S05]  /*3770*/  BSYNC B1 ;  /* 0x0000000000017941 */ /* 0x000fea0003800000 */
.L_x_85:
        /* <DEDUP_REMOVED lines=9> */
.L_x_88:
[----:B------:R-:W-:Y:S05]  /*3810*/  BSYNC B1 ;  /* 0x0000000000017941 */ /* 0x000fea0003800000 */
.L_x_87:
[----:B0----5:R-:W-:Y:S01]  /*3820*/  SHF.L.U32 R122, R222, 0x10, RZ ;  /* 0x00000010de7a7819 */ /* 0x021fe200000006ff */
[----:B------:R-:W-:Y:S01]  /*3830*/  BSSY B1, `(.L_x_89) ;  /* 0x000000b000017945 */ /* 0x000fe20003800000 */
[----:B------:R-:W-:-:S03]  /*3840*/  ISETP.GT.AND P1, PT, R0, 0x39, P0 ;  /* 0x000000390000780c */ /* 0x000fc60000724270 */
        /* <DEDUP_REMOVED lines=9> */
.L_x_90:
[----:B------:R-:W-:Y:S05]  /*38e0*/  BSYNC B1 ;  /* 0x0000000000017941 */ /* 0x000fea0003800000 */
.L_x_89:
        /* <DEDUP_REMOVED lines=12> */
.L_x_92:
[----:B------:R-:W-:Y:S05]  /*39b0*/  BSYNC B1 ;  /* 0x0000000000017941 */ /* 0x000fea0003800000 */
.L_x_91:
        /* <DEDUP_REMOVED lines=9> */
.L_x_94:
[----:B------:R-:W-:Y:S05]  /*3a50*/  BSYNC B1 ;  /* 0x0000000000017941 */ /* 0x000fea0003800000 */
.L_x_93:
        /* <DEDUP_REMOVED lines=9> */
.L_x_96:
[----:B------:R-:W-:Y:S05]  /*3af0*/  BSYNC B1 ;  /* 0x0000000000017941 */ /* 0x000fea0003800000 */
.L_x_95:
        /* <DEDUP_REMOVED lines=12> */
.L_x_98:
[----:B------:R-:W-:Y:S05]  /*3bc0*/  BSYNC B1 ;  /* 0x0000000000017941 */ /* 0x000fea0003800000 */
.L_x_97:
        /* <DEDUP_REMOVED lines=12> */
.L_x_100:
[----:B------:R-:W-:Y:S05]  /*3c90*/  BSYNC B1 ;  /* 0x0000000000017941 */ /* 0x000fea0003800000 */
.L_x_99:
        /* <DEDUP_REMOVED lines=9> */
.L_x_102:
[----:B------:R-:W-:Y:S05]  /*3d30*/  BSYNC B1 ;  /* 0x0000000000017941 */ /* 0x000fea0003800000 */
.L_x_101:
        /* <DEDUP_REMOVED lines=9> */
.L_x_104:
[----:B------:R-:W-:Y:S05]  /*3dd0*/  BSYNC B1 ;  /* 0x0000000000017941 */ /* 0x000fea0003800000 */
.L_x_103:
        /* <DEDUP_REMOVED lines=12> */
.L_x_106:
[----:B------:R-:W-:Y:S05]  /*3ea0*/  BSYNC B1 ;  /* 0x0000000000017941 */ /* 0x000fea0003800000 */
.L_x_105:
        /* <DEDUP_REMOVED lines=12> */
.L_x_108:
[----:B------:R-:W-:Y:S05]  /*3f70*/  BSYNC B1 ;  /* 0x0000000000017941 */ /* 0x000fea0003800000 */
.L_x_107:
        /* <DEDUP_REMOVED lines=9> */
.L_x_110:
[----:B------:R-:W-:Y:S05]  /*4010*/  BSYNC B1 ;  /* 0x0000000000017941 */ /* 0x000fea0003800000 */
.L_x_109:
        /* <DEDUP_REMOVED lines=9> */
.L_x_112:
[----:B------:R-:W-:Y:S05]  /*40b0*/  BSYNC B1 ;  /* 0x0000000000017941 */ /* 0x000fea0003800000 */
.L_x_111:
        /* <DEDUP_REMOVED lines=12> */
.L_x_114:
[----:B------:R-:W-:Y:S05]  /*4180*/  BSYNC B1 ;  /* 0x0000000000017941 */ /* 0x000fea0003800000 */
.L_x_113:
        /* <DEDUP_REMOVED lines=12> */
.L_x_116:
[----:B------:R-:W-:Y:S05]  /*4250*/  BSYNC B1 ;  /* 0x0000000000017941 */ /* 0x000fea0003800000 */
.L_x_115:
        /* <DEDUP_REMOVED lines=9> */
.L_x_118:
[----:B------:R-:W-:Y:S05]  /*42f0*/  BSYNC B1 ;  /* 0x0000000000017941 */ /* 0x000fea0003800000 */
.L_x_117:
        /* <DEDUP_REMOVED lines=9> */
.L_x_120:
[----:B------:R-:W-:Y:S05]  /*4390*/  BSYNC B1 ;  /* 0x0000000000017941 */ /* 0x000fea0003800000 */
.L_x_119:
        /* <DEDUP_REMOVED lines=12> */
.L_x_122:
[----:B------:R-:W-:Y:S05]  /*4460*/  BSYNC B1 ;  /* 0x0000000000017941 */ /* 0x000fea0003800000 */
.L_x_121:
        /* <DEDUP_REMOVED lines=12> */
.L_x_124:
[----:B------:R-:W-:Y:S05]  /*4530*/  BSYNC B1 ;  /* 0x0000000000017941 */ /* 0x000fea0003800000 */
.L_x_123:
        /* <DEDUP_REMOVED lines=9> */
.L_x_126:
[----:B------:R-:W-:Y:S05]  /*45d0*/  BSYNC B1 ;  /* 0x0000000000017941 */ /* 0x000fea0003800000 */
.L_x_125:
        /* <DEDUP_REMOVED lines=9> */
.L_x_128:
[----:B------:R-:W-:Y:S05]  /*4670*/  BSYNC B1 ;  /* 0x0000000000017941 */ /* 0x000fea0003800000 */
.L_x_127:
        /* <DEDUP_REMOVED lines=12> */
.L_x_130:
[----:B------:R-:W-:Y:S05]  /*4740*/  BSYNC B1 ;  /* 0x0000000000017941 */ /* 0x000fea0003800000 */
.L_x_129:
        /* <DEDUP_REMOVED lines=12> */
.L_x_132:
[----:B------:R-:W-:Y:S05]  /*4810*/  BSYNC B1 ;  /* 0x0000000000017941 */ /* 0x000fea0003800000 */
.L_x_131:
        /* <DEDUP_REMOVED lines=9> */
.L_x_134:
[----:B------:R-:W-:Y:S05]  /*48b0*/  BSYNC B1 ;  /* 0x0000000000017941 */ /* 0x000fea0003800000 */
.L_x_133:
        /* <DEDUP_REMOVED lines=9> */
.L_x_136:
[----:B------:R-:W-:Y:S05]  /*4950*/  BSYNC B1 ;  /* 0x0000000000017941 */ /* 0x000fea0003800000 */
.L_x_135:
        /* <DEDUP_REMOVED lines=12> */
.L_x_138:
[----:B------:R-:W-:Y:S05]  /*4a20*/  BSYNC B1 ;  /* 0x0000000000017941 */ /* 0x000fea0003800000 */
.L_x_137:
        /* <DEDUP_REMOVED lines=12> */
.L_x_140:
[----:B------:R-:W-:Y:S05]  /*4af0*/  BSYNC B1 ;  /* 0x0000000000017941 */ /* 0x000fea0003800000 */
.L_x_139:
        /* <DEDUP_REMOVED lines=9> */
.L_x_142:
[----:B------:R-:W-:Y:S05]  /*4b90*/  BSYNC B1 ;  /* 0x0000000000017941 */ /* 0x000fea0003800000 */
.L_x_141:
        /* <DEDUP_REMOVED lines=9> */
.L_x_144:
[----:B------:R-:W-:Y:S05]  /*4c30*/  BSYNC B1 ;  /* 0x0000000000017941 */ /* 0x000fea0003800000 */
.L_x_143:
        /* <DEDUP_REMOVED lines=12> */
.L_x_146:
[----:B------:R-:W-:Y:S05]  /*4d00*/  BSYNC B1 ;  /* 0x0000000000017941 */ /* 0x000fea0003800000 */
.L_x_145:
        /* <DEDUP_REMOVED lines=12> */
.L_x_148:
[----:B------:R-:W-:Y:S05]  /*4dd0*/  BSYNC B1 ;  /* 0x0000000000017941 */ /* 0x000fea0003800000 */
.L_x_147:
        /* <DEDUP_REMOVED lines=9> */
.L_x_150:
[----:B------:R-:W-:Y:S05]  /*4e70*/  BSYNC B1 ;  /* 0x0000000000017941 */ /* 0x000fea0003800000 */
.L_x_149:
        /* <DEDUP_REMOVED lines=9> */
.L_x_152:
[----:B------:R-:W-:Y:S05]  /*4f10*/  BSYNC B1 ;  /* 0x0000000000017941 */ /* 0x000fea0003800000 */
.L_x_151:
        /* <DEDUP_REMOVED lines=12> */
.L_x_154:
[----:B------:R-:W-:Y:S05]  /*4fe0*/  BSYNC B1 ;  /* 0x0000000000017941 */ /* 0x000fea0003800000 */
.L_x_153:
        /* <DEDUP_REMOVED lines=12> */
.L_x_156:
[----:B------:R-:W-:Y:S05]  /*50b0*/  BSYNC B1 ;  /* 0x0000000000017941 */ /* 0x000fea0003800000 */
.L_x_155:
        /* <DEDUP_REMOVED lines=9> */
.L_x_158:
[----:B------:R-:W-:Y:S05]  /*5150*/  BSYNC B1 ;  /* 0x0000000000017941 */ /* 0x000fea0003800000 */
.L_x_157:
        /* <DEDUP_REMOVED lines=9> */
.L_x_160:
[----:B------:R-:W-:Y:S05]  /*51f0*/  BSYNC B1 ;  /* 0x0000000000017941 */ /* 0x000fea0003800000 */
.L_x_159:
        /* <DEDUP_REMOVED lines=12> */
.L_x_162:
[----:B------:R-:W-:Y:S05]  /*52c0*/  BSYNC B1 ;  /* 0x0000000000017941 */ /* 0x000fea0003800000 */
.L_x_161:
        /* <DEDUP_REMOVED lines=12> */
.L_x_164:
[----:B------:R-:W-:Y:S05]  /*5390*/  BSYNC B1 ;  /* 0x0000000000017941 */ /* 0x000fea0003800000 */
.L_x_163:
        /* <DEDUP_REMOVED lines=9> */
.L_x_166:
[----:B------:R-:W-:Y:S05]  /*5430*/  BSYNC B1 ;  /* 0x0000000000017941 */ /* 0x000fea0003800000 */
.L_x_165:
        /* <DEDUP_REMOVED lines=9> */
.L_x_168:
[----:B------:R-:W-:Y:S05]  /*54d0*/  BSYNC B1 ;  /* 0x0000000000017941 */ /* 0x000fea0003800000 */
.L_x_167:
        /* <DEDUP_REMOVED lines=12> */
.L_x_170:
[----:B------:R-:W-:Y:S05]  /*55a0*/  BSYNC B1 ;  /* 0x0000000000017941 */ /* 0x000fea0003800000 */
.L_x_169:
        /* <DEDUP_REMOVED lines=12> */
.L_x_172:
[----:B------:R-:W-:Y:S05]  /*5670*/  BSYNC B1 ;  /* 0x0000000000017941 */ /* 0x000fea0003800000 */
.L_x_171:
        /* <DEDUP_REMOVED lines=9> */
.L_x_174:
[----:B------:R-:W-:Y:S05]  /*5710*/  BSYNC B1 ;  /* 0x0000000000017941 */ /* 0x000fea0003800000 */
.L_x_173:
        /* <DEDUP_REMOVED lines=9> */
.L_x_176:
[----:B------:R-:W-:Y:S05]  /*57b0*/  BSYNC B1 ;  /* 0x0000000000017941 */ /* 0x000fea0003800000 */
.L_x_175:
        /* <DEDUP_REMOVED lines=12> */
.L_x_178:
[----:B------:R-:W-:Y:S05]  /*5880*/  BSYNC B1 ;  /* 0x0000000000017941 */ /* 0x000fea0003800000 */
.L_x_177:
        /* <DEDUP_REMOVED lines=12> */
.L_x_180:
[----:B------:R-:W-:Y:S05]  /*5950*/  BSYNC B1 ;  /* 0x0000000000017941 */ /* 0x000fea0003800000 */
.L_x_179:
        /* <DEDUP_REMOVED lines=9> */
.L_x_182:
[----:B------:R-:W-:Y:S05]  /*59f0*/  BSYNC B1 ;  /* 0x0000000000017941 */ /* 0x000fea0003800000 */
.L_x_181:
        /* <DEDUP_REMOVED lines=9> */
.L_x_184:
[----:B------:R-:W-:Y:S05]  /*5a90*/  BSYNC B1 ;  /* 0x0000000000017941 */ /* 0x000fea0003800000 */
.L_x_183:
        /* <DEDUP_REMOVED lines=12> */
.L_x_186:
[----:B------:R-:W-:Y:S05]  /*5b60*/  BSYNC B1 ;  /* 0x0000000000017941 */ /* 0x000fea0003800000 */
.L_x_185:
        /* <DEDUP_REMOVED lines=12> */
.L_x_188:
[----:B------:R-:W-:Y:S05]  /*5c30*/  BSYNC B1 ;  /* 0x0000000000017941 */ /* 0x000fea0003800000 */
.L_x_187:
        /* <DEDUP_REMOVED lines=9> */
.L_x_190:
[----:B------:R-:W-:Y:S05]  /*5cd0*/  BSYNC B1 ;  /* 0x0000000000017941 */ /* 0x000fea0003800000 */
.L_x_189:
        /* <DEDUP_REMOVED lines=9> */
.L_x_192:
[----:B------:R-:W-:Y:S05]  /*5d70*/  BSYNC B1 ;  /* 0x0000000000017941 */ /* 0x000fea0003800000 */
.L_x_191:
        /* <DEDUP_REMOVED lines=12> */
.L_x_194:
[----:B------:R-:W-:Y:S05]  /*5e40*/  BSYNC B1 ;  /* 0x0000000000017941 */ /* 0x000fea0003800000 */
.L_x_193:
[----:B0----5:R-:W-:Y:S01]  /*5e50*/  IMAD.U32 R122, R222, 0x10000, RZ ;  /* 0x00010000de7a7824 */ /* 0x021fe200078e00ff */
[----:B------:R-:W-:Y:S01]  /*5e60*/  @P1 MOV R123, R221 ;  /* 0x000000dd007b1202 */ /* 0x000fe20000000f00 */
[----:B------:R-:W-:Y:S01]  /*5e70*/  BSSY B1, `(.L_x_195) ;  /* 0x000000a000017945 */ /* 0x000fe20003800000 */
[----:B------:R-:W-:Y:S01]  /*5e80*/  ISETP.GT.AND P2, PT, R0, 0xa8, P3 ;  /* 0x000000a80000780c */ /* 0x000fe20001f44270 */
        /* <DEDUP_REMOVED lines=8> */
.L_x_196:
[----:B------:R-:W-:Y:S05]  /*5f10*/  BSYNC B1 ;  /* 0x0000000000017941 */ /* 0x000fea0003800000 */
.L_x_195:
        /* <DEDUP_REMOVED lines=9> */
.L_x_198:
[----:B------:R-:W-:Y:S05]  /*5fb0*/  BSYNC B1 ;  /* 0x0000000000017941 */ /* 0x000fea0003800000 */
.L_x_197:
        /* <DEDUP_REMOVED lines=9> */
.L_x_200:
[----:B------:R-:W-:Y:S05]  /*6050*/  BSYNC B1 ;  /* 0x0000000000017941 */ /* 0x000fea0003800000 */
.L_x_199:
        /* <DEDUP_REMOVED lines=12> */
.L_x_202:
[----:B------:R-:W-:Y:S05]  /*6120*/  BSYNC B1 ;  /* 0x0000000000017941 */ /* 0x000fea0003800000 */
.L_x_201:
        /* <DEDUP_REMOVED lines=12> */
.L_x_204:
[----:B------:R-:W-:Y:S05]  /*61f0*/  BSYNC B1 ;  /* 0x0000000000017941 */ /* 0x000fea0003800000 */
.L_x_203:
        /* <DEDUP_REMOVED lines=9> */
.L_x_206:
[----:B------:R-:W-:Y:S05]  /*6290*/  BSYNC B1 ;  /* 0x0000000000017941 */ /* 0x000fea0003800000 */
.L_x_205:
        /* <DEDUP_REMOVED lines=9> */
.L_x_208:
[----:B------:R-:W-:Y:S05]  /*6330*/  BSYNC B1 ;  /* 0x0000000000017941 */ /* 0x000fea0003800000 */
.L_x_207:
        /* <DEDUP_REMOVED lines=12> */
.L_x_210:
[----:B------:R-:W-:Y:S05]  /*6400*/  BSYNC B1 ;  /* 0x0000000000017941 */ /* 0x000fea0003800000 */
.L_x_209:
        /* <DEDUP_REMOVED lines=12> */
.L_x_212:
[----:B------:R-:W-:Y:S05]  /*64d0*/  BSYNC B1 ;  /* 0x0000000000017941 */ /* 0x000fea0003800000 */
.L_x_211:
        /* <DEDUP_REMOVED lines=9> */
.L_x_214:
[----:B------:R-:W-:Y:S05]  /*6570*/  BSYNC B1 ;  /* 0x0000000000017941 */ /* 0x000fea0003800000 */
.L_x_213:
[----:B-----5:R-:W-:Y:S01]  /*6580*/  SHF.L.U32 R122, R222, 0x10, RZ ;  /* 0x00000010de7a7819 */ /* 0x020fe200000006ff */
        /* <DEDUP_REMOVED lines=8> */
.L_x_216:
[----:B------:R-:W-:Y:S05]  /*6610*/  BSYNC B1 ;  /* 0x0000000000017941 */ /* 0x000fea0003800000 */
.L_x_215:
[----:B0----5:R-:W-:Y:S01]  /*6620*/  IMAD.U32 R122, R222, 0x10000, RZ ;  /* 0x00010000de7a7824 */ /* 0x021fe200078e00ff */
[----:B------:R-:W-:Y:S01]  /*6630*/  ISETP.GT.AND P1, PT, R0, 0xb9, P0 ;  /* 0x000000b90000780c */ /* 0x000fe20000724270 */
[----:B------:R-:W-:Y:S01]  /*6640*/  BSSY B1, `(.L_x_217) ;  /* 0x000000b000017945 */ /* 0x000fe20003800000 */
[----:B------:R-:W-:Y:S01]  /*6650*/  IADD3 R127, P0, R23, 0x80, RZ ;  /* 0x00000080177f7810 */ /* 0x000fe20007f1e0ff */
        /* <DEDUP_REMOVED lines=9> */
.L_x_218:
[----:B------:R-:W-:Y:S05]  /*66f0*/  BSYNC B1 ;  /* 0x0000000000017941 */ /* 0x000fea0003800000 */
.L_x_217:
[----:B0-2-45:R-:W-:Y:S01]  /*6700*/  IMAD.U32 R120, R222, 0x10000, RZ ;  /* 0x00010000de787824 */ /* 0x035fe200078e00ff */
[----:B------:R-:W-:Y:S01]  /*6710*/  BSSY B1, `(.L_x_219) ;  /* 0x0000011000017945 */ /* 0x000fe20003800000 */
[----:B------:R-:W-:Y:S01]  /*6720*/  IMAD.X R23, RZ, RZ, UR11, P0 ;  /* 0x0000000bff177e24 */ /* 0x000fe200080e06ff */
[----:B------:R-:W-:Y:S01]  /*6730*/  ISETP.GT.AND P0, PT, R3, 0x80, PT ;  /* 0x000000800300780c */ /* 0x000fe20003f04270 */
[----:B------:R-:W-:Y:S02]  /*6740*/  FMUL R120, R120, R19 ;  /* 0x0000001378787220 */ /* 0x000fe40000400000 */
[----:B------:R-:W-:Y:S01]  /*6750*/  IMAD R122, R23, R8, RZ ;  /* 0x00000008177a7224 */ /* 0x000fe200078e02ff */
[----:B------:R-:W-:Y:S01]  /*6760*/  ISETP.GT.AND P4, PT, R0, RZ, P0 ;  /* 0x000000ff0000720c */ /* 0x000fe20000784270 */
[----:B------:R-:W-:Y:S01]  /*6770*/  FFMA R215, R215, R22, R120 ;  /* 0x00000016d7d77223 */ /* 0x000fe20000000078 */
[----:B------:R-:W-:-:S04]  /*6780*/  IMAD.WIDE.U32 R120, R127, R8, R14 ;  /* 0x000000087f787225 */ /* 0x000fc800078e000e */
[----:B------:R-:W-:Y:S01]  /*6790*/  F2FP.BF16.F32.PACK_AB R215, RZ, R215 ;  /* 0x000000d7ffd7723e */ /* 0x000fe200000010ff */
[----:B------:R-:W-:Y:S01]  /*67a0*/  IMAD R125, R127, R9, R122 ;  /* 0x000000097f7d7224 */ /* 0x000fe200078e027a */
[----:B------:R-:W-:-:S03]  /*67b0*/  LEA R122, P2, R120, R10, 0x1 ;  /* 0x0000000a787a7211 */ /* 0x000fc600078408ff */
[----:B------:R0:W-:Y:S01]  /*67c0*/  @P1 STG.E.U16 desc[UR36][R220.64+0x172], R215 ;  /* 0x000172d7dc001986 */ /* 0x0001e2000c101524 */
[----:B------:R-:W-:-:S05]  /*67d0*/  IMAD.IADD R9, R121, 0x1, R125 ;  /* 0x0000000179097824 */ /* 0x000fca00078e027d */
[----:B------:R-:W-:Y:S01]  /*67e0*/  LEA.HI.X R123, R120, R11, R9, 0x1, P2 ;  /* 0x0000000b787b7211 */ /* 0x000fe200010f0c09 */
[----:B------:R-:W-:Y:S01]  /*67f0*/  IMAD.WIDE.U32 R120, R127, R8, R4 ;  /* 0x000000087f787225 */ /* 0x000fe200078e0004 */
[----:B------:R-:W-:Y:S06]  /*6800*/  @!P4 BRA `(.L_x_220) ;  /* 0x000000000004c947 */ /* 0x000fec0003800000 */
[----:B------:R2:W5:Y:S02]  /*6810*/  LDG.E.LTC128B.U16 R222, desc[UR36][R122.64] ;  /* 0x000000247ade7981 */ /* 0x000564000c1e1520 */
.L_x_220:
[----:B------:R-:W-:Y:S05]  /*6820*/  BSYNC B1 ;  /* 0x0000000000017941 */ /* 0x000fea0003800000 */
.L_x_219:
[----:B--2--5:R-:W-:Y:S01]  /*6830*/  IMAD.U32 R122, R222, 0x10000, RZ ;  /* 0x00010000de7a7824 */ /* 0x024fe200078e00ff */
[----:B------:R-:W-:Y:S01]  /*6840*/  MOV R23, UR6 ;  /* 0x0000000600177c02 */ /* 0x000fe20008000f00 */
[----:B------:R-:W-:Y:S01]  /*6850*/  IMAD.IADD R121, R125, 0x1, R121 ;  /* 0x000000017d797824 */ /* 0x000fe200078e0279 */
[----:B------:R-:W-:Y:S01]  /*6860*/  ISETP.GT.AND P2, PT, R0, 0x1, P0 ;  /* 0x000000010000780c */ /* 0x000fe20000744270 */
[----:B------:R-:W-:Y:S01]  /*6870*/  FMUL R9, R122, R19 ;  /* 0x000000137a097220 */ /* 0x000fe20000400000 */
[----:B------:R-:W-:Y:S01]  /*6880*/  LEA R20, P1, R23, R20, 0x8 ;  /* 0x0000001417147211 */ /* 0x000fe200078240ff */
[----:B------:R-:W-:Y:S01]  /*6890*/  IMAD.WIDE.U32 R122, R6, UR43, R120 ;  /* 0x0000002b067a7c25 */ /* 0x000fe2000f8e0078 */
[----:B------:R-:W-:Y:S03]  /*68a0*/  BSSY B1, `(.L_x_221) ;  /* 0x000000c000017945 */ /* 0x000fe60003800000 */
[----:B------:R-:W-:Y:S01]  /*68b0*/  FFMA R9, R24, R22, R9 ;  /* 0x0000001618097223 */ /* 0x000fe20000000009 */
[----:B------:R-:W-:Y:S01]  /*68c0*/  IMAD.U32 R121, RZ, RZ, UR6 ;  /* 0x00000006ff797e24 */ /* 0x000fe2000f8e00ff */
[----:B------:R-:W-:Y:S01]  /*68d0*/  LEA R120, P3, R122, R10, 0x1 ;  /* 0x0000000a7a787211 */ /* 0x000fe200078608ff */
[----:B------:R-:W-:-:S02]  /*68e0*/  IMAD.U32 R24, RZ, RZ, UR7 ;  /* 0x00000007ff187e24 */ /* 0x000fc4000f8e00ff */
[----:B------:R-:W-:Y:S01]  /*68f0*/  F2FP.BF16.F32.PACK_AB R9, RZ, R9 ;  /* 0x00000009ff09723e */ /* 0x000fe200000010ff */
[----:B------:R-:W-:Y:S02]  /*6900*/  IMAD.IADD R23, R7, 0x1, R123 ;  /* 0x0000000107177824 */ /* 0x000fe400078e027b */
[----:B------:R-:W-:-:S03]  /*6910*/  LEA.HI.X R21, R121, R21, R24, 0x8, P1 ;  /* 0x0000001579157211 */ /* 0x000fc600008f4418 */
[----:B------:R-:W-:Y:S02]  /*6920*/  LEA.HI.X R121, R122, R11, R23, 0x1, P3 ;  /* 0x0000000b7a797211 */ /* 0x000fe400018f0c17 */
[----:B------:R2:W-:Y:S01]  /*6930*/  @P4 STG.E.U16 desc[UR36][R20.64], R9 ;  /* 0x0000000914004986 */ /* 0x0005e2000c101524 */
[----:B------:R-:W-:Y:S05]  /*6940*/  @!P2 BRA `(.L_x_222) ;  /* 0x000000000004a947 */ /* 0x000fea0003800000 */
[----:B------:R4:W5:Y:S02]  /*6950*/  LDG.E.LTC128B.U16 R222, desc[UR36][R120.64+0x2] ;  /* 0x0000022478de7981 */ /* 0x000964000c1e1520 */
.L_x_222:
[----:B------:R-:W-:Y:S05]  /*6960*/  BSYNC B1 ;  /* 0x0000000000017941 */ /* 0x000fea0003800000 */
.L_x_221:
[----:B-----5:R-:W-:Y:S01]  /*6970*/  IMAD.U32 R14, R222, 0x10000, RZ ;  /* 0x00010000de0e7824 */ /* 0x020fe200078e00ff */
[----:B------:R-:W-:Y:S01]  /*6980*/  ISETP.GT.AND P1, PT, R3, 0x88, PT ;  /* 0x000000880300780c */ /* 0x000fe20003f24270 */
[----:B--2---:R-:W-:Y:S01]  /*6990*/  IMAD.WIDE.U32 R8, R127, R8, R218 ;  /* 0x000000087f087225 */ /* 0x004fe200078e00da */
[----:B------:R-:W-:Y:S03]  /*69a0*/  BSSY B1, `(.L_x_223) ;  /* 0x0000010000017945 */ /* 0x000fe60003800000 */
[----:B------:R-:W-:Y:S01]  /*69b0*/  FMUL R14, R14, R19 ;  /* 0x000000130e0e7220 */ /* 0x000fe20000400000 */
[----:B------:R-:W-:Y:S01]  /*69c0*/  ISETP.GT.AND P3, PT, R0, RZ, P1 ;  /* 0x000000ff0000720c */ /* 0x000fe20000f64270 */
[----:B------:R-:W-:Y:S01]  /*69d0*/  IMAD.IADD R125, R125, 0x1, R9 ;  /* 0x000000017d7d7824 */ /* 0x000fe200078e0209 */
[----:B------:R-:W-:Y:S01]  /*69e0*/  IADD3 R13, P4, R12, R8, RZ ;  /* 0x000000080c0d7210 */ /* 0x000fe20007f9e0ff */
[----:B------:R-:W-:Y:S01]  /*69f0*/  FFMA R14, R25, R22, R14 ;  /* 0x00000016190e7223 */ /* 0x000fe2000000000e */
[----:B------:R-:W-:-:S04]  /*6a00*/  IADD3 R12, P5, R4, R8, RZ ;  /* 0x00000008040c7210 */ /* 0x000fc80007fbe0ff */
[----:B------:R-:W-:Y:S01]  /*6a10*/  F2FP.BF16.F32.PACK_AB R3, RZ, R14 ;  /* 0x0000000eff03723e */ /* 0x000fe200000010ff */
[----:B------:R-:W-:Y:S01]  /*6a20*/  IMAD.X R14, R125, 0x1, R15, P4 ;  /* 0x000000017d0e7824 */ /* 0x000fe200020e060f */
[----:B------:R-:W-:Y:S01]  /*6a30*/  LEA R8, P4, R13, R10, 0x1 ;  /* 0x0000000a0d087211 */ /* 0x000fe200078808ff */
[----:B------:R-:W-:-:S03]  /*6a40*/  @P2 IMAD.MOV.U32 R15, RZ, RZ, R21 ;  /* 0x000000ffff0f2224 */ /* 0x000fc600078e0015 */
[----:B------:R-:W-:Y:S01]  /*6a50*/  LEA.HI.X R9, R13, R11, R14, 0x1, P4 ;  /* 0x0000000b0d097211 */ /* 0x000fe200020f0c0e */
[----:B------:R-:W-:-:S05]  /*6a60*/  @P2 IMAD.MOV.U32 R14, RZ, RZ, R20 ;  /* 0x000000ffff0e2224 */ /* 0x000fca00078e0014 */
[----:B------:R2:W-:Y:S01]  /*6a70*/  @P2 STG.E.U16 desc[UR36][R14.64+0x2], R3 ;  /* 0x000002030e002986 */ /* 0x0005e2000c101524 */
[----:B------:R-:W-:Y:S05]  /*6a80*/  @!P3 BRA `(.L_x_224) ;  /* 0x000000000004b947 */ /* 0x000fea0003800000 */
[----:B------:R0:W5:Y:S02]  /*6a90*/  LDG.E.LTC128B.U16 R222, desc[UR36][R8.64] ;  /* 0x0000002408de7981 */ /* 0x000164000c1e1520 */
.L_x_224:
[----:B------:R-:W-:Y:S05]  /*6aa0*/  BSYNC B1 ;  /* 0x0000000000017941 */ /* 0x000fea0003800000 */
.L_x_223:
[----:B-----5:R-:W-:Y:S01]  /*6ab0*/  SHF.L.U32 R4, R222, 0x10, RZ ;  /* 0x00000010de047819 */ /* 0x020fe200000006ff */
[----:B------:R-:W-:Y:S01]  /*6ac0*/  IMAD.X R13, R5, 0x1, R125, P5 ;  /* 0x00000001050d7824 */ /* 0x000fe200028e067d */
[----:B------:R-:W-:Y:S01]  /*6ad0*/  ISETP.GT.AND P5, PT, R0, 0x1, P1 ;  /* 0x000000010000780c */ /* 0x000fe20000fa4270 */
[----:B------:R-:W-:Y:S02]  /*6ae0*/  BSSY B1, `(.L_x_225) ;  /* 0x000000d000017945 */ /* 0x000fe40003800000 */
[----:B--2---:R-:W-:Y:S01]  /*6af0*/  FMUL R3, R4, R19 ;  /* 0x0000001304037220 */ /* 0x004fe20000400000 */
[----:B------:R-:W-:Y:S01]  /*6b00*/  IADD3 R4, P2, R20, R223, RZ ;  /* 0x000000df14047210 */ /* 0x000fe20007f5e0ff */
[----:B0-----:R-:W-:-:S04]  /*6b10*/  IMAD.WIDE.U32 R8, R6, UR43, R12 ;  /* 0x0000002b06087c25 */ /* 0x001fc8000f8e000c */
[----:B------:R-:W-:Y:S01]  /*6b20*/  FFMA R3, R26, R22, R3 ;  /* 0x000000161a037223 */ /* 0x000fe20000000003 */
[----:B------:R-:W-:Y:S01]  /*6b30*/  IMAD.X R5, R21, 0x1, R225, P2 ;  /* 0x0000000115057824 */ /* 0x000fe200010e06e1 */
[----:B------:R-:W-:Y:S01]  /*6b40*/  LEA R10, P4, R8, R10, 0x1 ;  /* 0x0000000a080a7211 */ /* 0x000fe200078808ff */
[----:B------:R-:W-:Y:S02]  /*6b50*/  IMAD.IADD R7, R7, 0x1, R9 ;  /* 0x0000000107077824 */ /* 0x000fe400078e0209 */
[----:B------:R-:W-:-:S03]  /*6b60*/  F2FP.BF16.F32.PACK_AB R3, RZ, R3 ;  /* 0x00000003ff03723e */ /* 0x000fc600000010ff */
[----:B------:R-:W-:Y:S02]  /*6b70*/  LEA.HI.X R11, R8, R11, R7, 0x1, P4 ;  /* 0x0000000b080b7211 */ /* 0x000fe400020f0c07 */
[----:B------:R0:W-:Y:S01]  /*6b80*/  @P3 STG.E.U16 desc[UR36][R4.64], R3 ;  /* 0x0000000304003986 */ /* 0x0001e2000c101524 */
[----:B------:R-:W-:Y:S05]  /*6b90*/  @!P5 BRA `(.L_x_226) ;  /* 0x000000000004d947 */ /* 0x000fea0003800000 */
[----:B------:R2:W5:Y:S02]  /*6ba0*/  LDG.E.LTC128B.U16 R222, desc[UR36][R10.64+0x2] ;  /* 0x000002240ade7981 */ /* 0x000564000c1e1520 */
.L_x_226:
[----:B------:R-:W-:Y:S05]  /*6bb0*/  BSYNC B1 ;  /* 0x0000000000017941 */ /* 0x000fea0003800000 */
.L_x_225:
        /* <DEDUP_REMOVED lines=9> */
.L_x_228:
[----:B------:R-:W-:Y:S05]  /*6c50*/  BSYNC B1 ;  /* 0x0000000000017941 */ /* 0x000fea0003800000 */
.L_x_227:
[----:B0----5:R-:W-:Y:S01]  /*6c60*/  IMAD.U32 R6, R222, 0x10000, RZ ;  /* 0x00010000de067824 */ /* 0x021fe200078e00ff */
[----:B------:R-:W-:Y:S01]  /*6c70*/  ISETP.GT.AND P3, PT, R0, 0x9, P0 ;  /* 0x000000090000780c */ /* 0x000fe20000764270 */
[----:B------:R-:W-:Y:S01]  /*6c80*/  @P2 IMAD.MOV.U32 R7, RZ, RZ, R21 ;  /* 0x000000ffff072224 */ /* 0x000fe200078e0015 */
[----:B------:R-:W-:Y:S01]  /*6c90*/  BSSY B1, `(.L_x_229) ;  /* 0x0000008000017945 */ /* 0x000fe20003800000 */
[----:B------:R-:W-:Y:S01]  /*6ca0*/  FMUL R3, R6, R19 ;  /* 0x0000001306037220 */ /* 0x000fe20000400000 */
[----:B------:R-:W-:-:S03]  /*6cb0*/  @P2 IMAD.MOV.U32 R6, RZ, RZ, R20 ;  /* 0x000000ffff062224 */ /* 0x000fc600078e0014 */
[----:B------:R-:W-:-:S05]  /*6cc0*/  FFMA R3, R28, R22, R3 ;  /* 0x000000161c037223 */ /* 0x000fca0000000003 */
[----:B------:R-:W-:-:S05]  /*6cd0*/  F2FP.BF16.F32.PACK_AB R3, RZ, R3 ;  /* 0x00000003ff03723e */ /* 0x000fca00000010ff */
[----:B------:R0:W-:Y:S01]  /*6ce0*/  @P2 STG.E.U16 desc[UR36][R6.64+0x10], R3 ;  /* 0x0000100306002986 */ /* 0x0001e2000c101524 */
[----:B------:R-:W-:Y:S05]  /*6cf0*/  @!P3 BRA `(.L_x_230) ;  /* 0x000000000004b947 */ /* 0x000fea0003800000 */
[----:B------:R0:W5:Y:S02]  /*6d00*/  LDG.E.LTC128B.U16 R222, desc[UR36][R120.64+0x12] ;  /* 0x0000122478de7981 */ /* 0x000164000c1e1520 */
.L_x_230:
[----:B------:R-:W-:Y:S05]  /*6d10*/  BSYNC B1 ;  /* 0x0000000000017941 */ /* 0x000fea0003800000 */
.L_x_229:
        /* <DEDUP_REMOVED lines=12> */
.L_x_232:
[----:B------:R-:W-:Y:S05]  /*6de0*/  BSYNC B1 ;  /* 0x0000000000017941 */ /* 0x000fea0003800000 */
.L_x_231:
        /* <DEDUP_REMOVED lines=9> */
.L_x_234:
[----:B------:R-:W-:Y:S05]  /*6e80*/  BSYNC B1 ;  /* 0x0000000000017941 */ /* 0x000fea0003800000 */
.L_x_233:
        /* <DEDUP_REMOVED lines=9> */
.L_x_236:
[----:B------:R-:W-:Y:S05]  /*6f20*/  BSYNC B1 ;  /* 0x0000000000017941 */ /* 0x000fea0003800000 */
.L_x_235:
        /* <DEDUP_REMOVED lines=11> */
.L_x_238:
[----:B------:R-:W-:Y:S05]  /*6fe0*/  BSYNC B1 ;  /* 0x0000000000017941 */ /* 0x000fea0003800000 */
.L_x_237:
        /* <DEDUP_REMOVED lines=12> */
.L_x_240:
[----:B------:R-:W-:Y:S05]  /*70b0*/  BSYNC B1 ;  /* 0x0000000000017941 */ /* 0x000fea0003800000 */
.L_x_239:
        /* <DEDUP_REMOVED lines=9> */
.L_x_242:
[----:B------:R-:W-:Y:S05]  /*7150*/  BSYNC B1 ;  /* 0x0000000000017941 */ /* 0x000fea0003800000 */
.L_x_241:
        /* <DEDUP_REMOVED lines=9> */
.L_x_244:
[----:B------:R-:W-:Y:S05]  /*71f0*/  BSYNC B1 ;  /* 0x0000000000017941 */ /* 0x000fea0003800000 */
.L_x_243:
        /* <DEDUP_REMOVED lines=11> */
.L_x_246:
[----:B------:R-:W-:Y:S05]  /*72b0*/  BSYNC B1 ;  /* 0x0000000000017941 */ /* 0x000fea0003800000 */
.L_x_245:
        /* <DEDUP_REMOVED lines=12> */
.L_x_248:
[----:B------:R-:W-:Y:S05]  /*7380*/  BSYNC B1 ;  /* 0x0000000000017941 */ /* 0x000fea0003800000 */
.L_x_247:
        /* <DEDUP_REMOVED lines=9> */
.L_x_250:
[----:B------:R-:W-:Y:S05]  /*7420*/  BSYNC B1 ;  /* 0x0000000000017941 */ /* 0x000fea0003800000 */
.L_x_249:
        /* <DEDUP_REMOVED lines=9> */
.L_x_252:
[----:B------:R-:W-:Y:S05]  /*74c0*/  BSYNC B1 ;  /* 0x0000000000017941 */ /* 0x000fea0003800000 */
.L_x_251:
        /* <DEDUP_REMOVED lines=11> */
.L_x_254:
[----:B------:R-:W-:Y:S05]  /*7580*/  BSYNC B1 ;  /* 0x0000000000017941 */ /* 0x000fea0003800000 */
.L_x_253:
        /* <DEDUP_REMOVED lines=12> */
.L_x_256:
[----:B------:R-:W-:Y:S05]  /*7650*/  BSYNC B1 ;  /* 0x0000000000017941 */ /* 0x000fea0003800000 */
.L_x_255:
        /* <DEDUP_REMOVED lines=9> */
.L_x_258:
[----:B------:R-:W-:Y:S05]  /*76f0*/  BSYNC B1 ;  /* 0x0000000000017941 */ /* 0x000fea0003800000 */
.L_x_257:
        /* <DEDUP_REMOVED lines=9> */
.L_x_260:
[----:B------:R-:W-:Y:S05]  /*7790*/  BSYNC B1 ;  /* 0x0000000000017941 */ /* 0x000fea0003800000 */
.L_x_259:
        /* <DEDUP_REMOVED lines=11> */
.L_x_262:
[----:B------:R-:W-:Y:S05]  /*7850*/  BSYNC B1 ;  /* 0x0000000000017941 */ /* 0x000fea0003800000 */
.L_x_261:
        /* <DEDUP_REMOVED lines=12> */
.L_x_264:
[----:B------:R-:W-:Y:S05]  /*7920*/  BSYNC B1 ;  /* 0x0000000000017941 */ /* 0x000fea0003800000 */
.L_x_263:
        /* <DEDUP_REMOVED lines=9> */
.L_x_266:
[----:B------:R-:W-:Y:S05]  /*79c0*/  BSYNC B1 ;  /* 0x0000000000017941 */ /* 0x000fea0003800000 */
.L_x_265:
        /* <DEDUP_REMOVED lines=9> */
.L_x_268:
[----:B------:R-:W-:Y:S05]  /*7a60*/  BSYNC B1 ;  /* 0x0000000000017941 */ /* 0x000fea0003800000 */
.L_x_267:
[----:B0----5:R-:W-:Y:S01]  /*7a70*/  SHF.L.U32 R6, R222, 0x10, RZ ;  /* 0x00000010de067819 */ /* 0x021fe200000006ff */
[----:B------:R-:W-:Y:S01]  /*7a80*/  @P2 IMAD.MOV.U32 R7, RZ, RZ, R21 ;  /* 0x000000ffff072224 */ /* 0x000fe200078e0015 */
[----:B------:R-:W-:Y:S01]  /*7a90*/  ISETP.GT.AND P3, PT, R0, 0x31, P0 ;  /* 0x000000310000780c */ /* 0x000fe20000764270 */
[----:B------:R-:W-:Y:S02]  /*7aa0*/  BSSY B1, `(.L_x_269) ;  /* 0x0000008000017945 */ /* 0x000fe40003800000 */
[----:B------:R-:W-:Y:S01]  /*7ab0*/  FMUL R3, R6, R19 ;  /* 0x0000001306037220 */ /* 0x000fe20000400000 */
[----:B------:R-:W-:-:S03]  /*7ac0*/  @P2 IMAD.MOV.U32 R6, RZ, RZ, R20 ;  /* 0x000000ffff062224 */ /* 0x000fc600078e0014 */
[----:B------:R-:W-:-:S05]  /*7ad0*/  FFMA R3, R48, R22, R3 ;  /* 0x0000001630037223 */ /* 0x000fca0000000003 */
[----:B------:R-:W-:-:S05]  /*7ae0*/  F2FP.BF16.F32.PACK_AB R3, RZ, R3 ;  /* 0x00000003ff03723e */ /* 0x000fca00000010ff */
[----:B------:R0:W-:Y:S01]  /*7af0*/  @P2 STG.E.U16 desc[UR36][R6.64+0x60], R3 ;  /* 0x0000600306002986 */ /* 0x0001e2000c101524 */
[----:B------:R-:W-:Y:S05]  /*7b00*/  @!P3 BRA `(.L_x_270) ;  /* 0x000000000004b947 */ /* 0x000fea0003800000 */
[----:B------:R0:W5:Y:S02]  /*7b10*/  LDG.E.LTC128B.U16 R222, desc[UR36][R120.64+0x62] ;  /* 0x0000622478de7981 */ /* 0x000164000c1e1520 */
.L_x_270:
[----:B------:R-:W-:Y:S05]  /*7b20*/  BSYNC B1 ;  /* 0x0000000000017941 */ /* 0x000fea0003800000 */
.L_x_269:
        /* <DEDUP_REMOVED lines=12> */
.L_x_272:
[----:B------:R-:W-:Y:S05]  /*7bf0*/  BSYNC B1 ;  /* 0x0000000000017941 */ /* 0x000fea0003800000 */
.L_x_271:
        /* <DEDUP_REMOVED lines=9> */
.L_x_274:
[----:B------:R-:W-:Y:S05]  /*7c90*/  BSYNC B1 ;  /* 0x0000000000017941 */ /* 0x000fea0003800000 */
.L_x_273:
        /* <DEDUP_REMOVED lines=9> */
.L_x_276:
[----:B------:R-:W-:Y:S05]  /*7d30*/  BSYNC B1 ;  /* 0x0000000000017941 */ /* 0x000fea0003800000 */
.L_x_275:
[----:B0----5:R-:W-:Y:S01]  /*7d40*/  IMAD.U32 R6, R222, 0x10000, RZ ;  /* 0x00010000de067824 */ /* 0x021fe200078e00ff */
[----:B------:R-:W-:Y:S01]  /*7d50*/  ISETP.GT.AND P3, PT, R0, 0x39, P0 ;  /* 0x000000390000780c */ /* 0x000fe20000764270 */
[----:B------:R-:W-:Y:S01]  /*7d60*/  @P2 IMAD.MOV.U32 R7, RZ, RZ, R21 ;  /* 0x000000ffff072224 */ /* 0x000fe200078e0015 */
[----:B------:R-:W-:Y:S01]  /*7d70*/  BSSY B1, `(.L_x_277) ;  /* 0x0000008000017945 */ /* 0x000fe20003800000 */
[----:B------:R-:W-:Y:S01]  /*7d80*/  FMUL R3, R6, R19 ;  /* 0x0000001306037220 */ /* 0x000fe20000400000 */
[----:B------:R-:W-:-:S03]  /*7d90*/  @P2 MOV R6, R20 ;  /* 0x0000001400062202 */ /* 0x000fc60000000f00 */
[----:B------:R-:W-:-:S05]  /*7da0*/  FFMA R3, R52, R22, R3 ;  /* 0x0000001634037223 */ /* 0x000fca0000000003 */
[----:B------:R-:W-:-:S05]  /*7db0*/  F2FP.BF16.F32.PACK_AB R3, RZ, R3 ;  /* 0x00000003ff03723e */ /* 0x000fca00000010ff */
[----:B------:R0:W-:Y:S01]  /*7dc0*/  @P2 STG.E.U16 desc[UR36][R6.64+0x70], R3 ;  /* 0x0000700306002986 */ /* 0x0001e2000c101524 */
[----:B------:R-:W-:Y:S05]  /*7dd0*/  @!P3 BRA `(.L_x_278) ;  /* 0x000000000004b947 */ /* 0x000fea0003800000 */
[----:B------:R0:W5:Y:S02]  /*7de0*/  LDG.E.LTC128B.U16 R222, desc[UR36][R120.64+0x72] ;  /* 0x0000722478de7981 */ /* 0x000164000c1e1520 */
.L_x_278:
[----:B------:R-:W-:Y:S05]  /*7df0*/  BSYNC B1 ;  /* 0x0000000000017941 */ /* 0x000fea0003800000 */
.L_x_277:
        /* <DEDUP_REMOVED lines=12> */
.L_x_280:
[----:B------:R-:W-:Y:S05]  /*7ec0*/  BSYNC B1 ;  /* 0x0000000000017941 */ /* 0x000fea0003800000 */
.L_x_279:
        /* <DEDUP_REMOVED lines=9> */
.L_x_282:
[----:B------:R-:W-:Y:S05]  /*7f60*/  BSYNC B1 ;  /* 0x0000000000017941 */ /* 0x000fea0003800000 */
.L_x_281:
        /* <DEDUP_REMOVED lines=9> */
.L_x_284:
[----:B------:R-:W-:Y:S05]  /*8000*/  BSYNC B1 ;  /* 0x0000000000017941 */ /* 0x000fea0003800000 */
.L_x_283:
[----:B0----5:R-:W-:Y:S01]  /*8010*/  IMAD.U32 R6, R222, 0x10000, RZ ;  /* 0x00010000de067824 */ /* 0x021fe200078e00ff */
[----:B------:R-:W-:Y:S01]  /*8020*/  @P2 MOV R7, R21 ;  /* 0x0000001500072202 */ /* 0x000fe20000000f00 */
[----:B------:R-:W-:Y:S01]  /*8030*/  BSSY B1, `(.L_x_285) ;  /* 0x0000009000017945 */ /* 0x000fe20003800000 */
[----:B------:R-:W-:Y:S01]  /*8040*/  ISETP.GT.AND P3, PT, R0, 0x41, P0 ;  /* 0x000000410000780c */ /* 0x000fe20000764270 */
[----:B------:R-:W-:Y:S01]  /*8050*/  FMUL R3, R6, R19 ;  /* 0x0000001306037220 */ /* 0x000fe20000400000 */
[----:B------:R-:W-:-:S03]  /*8060*/  @P2 IMAD.MOV.U32 R6, RZ, RZ, R20 ;  /* 0x000000ffff062224 */ /* 0x000fc600078e0014 */
[----:B------:R-:W-:-:S05]  /*8070*/  FFMA R3, R56, R22, R3 ;  /* 0x0000001638037223 */ /* 0x000fca0000000003 */
[----:B------:R-:W-:-:S05]  /*8080*/  F2FP.BF16.F32.PACK_AB R3, RZ, R3 ;  /* 0x00000003ff03723e */ /* 0x000fca00000010ff */
[----:B------:R0:W-:Y:S01]  /*8090*/  @P2 STG.E.U16 desc[UR36][R6.64+0x80], R3 ;  /* 0x0000800306002986 */ /* 0x0001e2000c101524 */
[----:B------:R-:W-:Y:S05]  /*80a0*/  @!P3 BRA `(.L_x_286) ;  /* 0x000000000004b947 */ /* 0x000fea0003800000 */
[----:B------:R0:W5:Y:S02]  /*80b0*/  LDG.E.LTC128B.U16 R222, desc[UR36][R120.64+0x82] ;  /* 0x0000822478de7981 */ /* 0x000164000c1e1520 */
.L_x_286:
[----:B------:R-:W-:Y:S05]  /*80c0*/  BSYNC B1 ;  /* 0x0000000000017941 */ /* 0x000fea0003800000 */
.L_x_285:
        /* <DEDUP_REMOVED lines=12> */
.L_x_288:
[----:B------:R-:W-:Y:S05]  /*8190*/  BSYNC B1 ;  /* 0x0000000000017941 */ /* 0x000fea0003800000 */
.L_x_287:
        /* <DEDUP_REMOVED lines=9> */
.L_x_290:
[----:B------:R-:W-:Y:S05]  /*8230*/  BSYNC B1 ;  /* 0x0000000000017941 */ /* 0x000fea0003800000 */
.L_x_289:
        /* <DEDUP_REMOVED lines=9> */
.L_x_292:
[----:B------:R-:W-:Y:S05]  /*82d0*/  BSYNC B1 ;  /* 0x0000000000017941 */ /* 0x000fea0003800000 */
.L_x_291:
        /* <DEDUP_REMOVED lines=11> */
.L_x_294:
[----:B------:R-:W-:Y:S05]  /*8390*/  BSYNC B1 ;  /* 0x0000000000017941 */ /* 0x000fea0003800000 */
.L_x_293:
[----:B0----5:R-:W-:Y:S01]  /*83a0*/  SHF.L.U32 R6, R222, 0x10, RZ ;  /* 0x00000010de067819 */ /* 0x021fe200000006ff */
[----:B------:R-:W-:Y:S01]  /*83b0*/  @P3 IMAD.MOV.U32 R7, RZ, RZ, R21 ;  /* 0x000000ffff073224 */ /* 0x000fe200078e0015 */
[----:B------:R-:W-:Y:S01]  /*83c0*/  ISETP.GT.AND P2, PT, R0, 0x48, P1 ;  /* 0x000000480000780c */ /* 0x000fe20000f44270 */
[----:B------:R-:W-:Y:S02]  /*83d0*/  BSSY B1, `(.L_x_295) ;  /* 0x0000009000017945 */ /* 0x000fe40003800000 */
        /* <DEDUP_REMOVED lines=8> */
.L_x_296:
[----:B------:R-:W-:Y:S05]  /*8460*/  BSYNC B1 ;  /* 0x0000000000017941 */ /* 0x000fea0003800000 */
.L_x_295:
        /* <DEDUP_REMOVED lines=9> */
.L_x_298:
[----:B------:R-:W-:Y:S05]  /*8500*/  BSYNC B1 ;  /* 0x0000000000017941 */ /* 0x000fea0003800000 */
.L_x_297:
        /* <DEDUP_REMOVED lines=9> */
.L_x_300:
[----:B------:R-:W-:Y:S05]  /*85a0*/  BSYNC B1 ;  /* 0x0000000000017941 */ /* 0x000fea0003800000 */
.L_x_299:
        /* <DEDUP_REMOVED lines=11> */
.L_x_302:
[----:B------:R-:W-:Y:S05]  /*8660*/  BSYNC B1 ;  /* 0x0000000000017941 */ /* 0x000fea0003800000 */
.L_x_301:
        /* <DEDUP_REMOVED lines=12> */
.L_x_304:
[----:B------:R-:W-:Y:S05]  /*8730*/  BSYNC B1 ;  /* 0x0000000000017941 */ /* 0x000fea0003800000 */
.L_x_303:
        /* <DEDUP_REMOVED lines=9> */
.L_x_306:
[----:B------:R-:W-:Y:S05]  /*87d0*/  BSYNC B1 ;  /* 0x0000000000017941 */ /* 0x000fea0003800000 */
.L_x_305:
        /* <DEDUP_REMOVED lines=9> */
.L_x_308:
[----:B------:R-:W-:Y:S05]  /*8870*/  BSYNC B1 ;  /* 0x0000000000017941 */ /* 0x000fea0003800000 */
.L_x_307:
        /* <DEDUP_REMOVED lines=11> */
.L_x_310:
[----:B------:R-:W-:Y:S05]  /*8930*/  BSYNC B1 ;  /* 0x0000000000017941 */ /* 0x000fea0003800000 */
.L_x_309:
        /* <DEDUP_REMOVED lines=12> */
.L_x_312:
[----:B------:R-:W-:Y:S05]  /*8a00*/  BSYNC B1 ;  /* 0x0000000000017941 */ /* 0x000fea0003800000 */
.L_x_311:
        /* <DEDUP_REMOVED lines=9> */
.L_x_314:
[----:B------:R-:W-:Y:S05]  /*8aa0*/  BSYNC B1 ;  /* 0x0000000000017941 */ /* 0x000fea0003800000 */
.L_x_313:
        /* <DEDUP_REMOVED lines=9> */
.L_x_316:
[----:B------:R-:W-:Y:S05]  /*8b40*/  BSYNC B1 ;  /* 0x0000000000017941 */ /* 0x000fea0003800000 */
.L_x_315:
        /* <DEDUP_REMOVED lines=11> */
.L_x_318:
[----:B------:R-:W-:Y:S05]  /*8c00*/  BSYNC B1 ;  /* 0x0000000000017941 */ /* 0x000fea0003800000 */
.L_x_317:
        /* <DEDUP_REMOVED lines=12> */
.L_x_320:
[----:B------:R-:W-:Y:S05]  /*8cd0*/  BSYNC B1 ;  /* 0x0000000000017941 */ /* 0x000fea0003800000 */
.L_x_319:
        /* <DEDUP_REMOVED lines=9> */
.L_x_322:
[----:B------:R-:W-:Y:S05]  /*8d70*/  BSYNC B1 ;  /* 0x0000000000017941 */ /* 0x000fea0003800000 */
.L_x_321:
        /* <DEDUP_REMOVED lines=9> */
.L_x_324:
[----:B------:R-:W-:Y:S05]  /*8e10*/  BSYNC B1 ;  /* 0x0000000000017941 */ /* 0x000fea0003800000 */
.L_x_323:
        /* <DEDUP_REMOVED lines=11> */
.L_x_326:
[----:B------:R-:W-:Y:S05]  /*8ed0*/  BSYNC B1 ;  /* 0x0000000000017941 */ /* 0x000fea0003800000 */
.L_x_325:
        /* <DEDUP_REMOVED lines=12> */
.L_x_328:
[----:B------:R-:W-:Y:S05]  /*8fa0*/  BSYNC B1 ;  /* 0x0000000000017941 */ /* 0x000fea0003800000 */
.L_x_327:
        /* <DEDUP_REMOVED lines=9> */
.L_x_330:
[----:B------:R-:W-:Y:S05]  /*9040*/  BSYNC B1 ;  /* 0x0000000000017941 */ /* 0x000fea0003800000 */
.L_x_329:
        /* <DEDUP_REMOVED lines=9> */
.L_x_332:
[----:B------:R-:W-:Y:S05]  /*90e0*/  BSYNC B1 ;  /* 0x0000000000017941 */ /* 0x000fea0003800000 */
.L_x_331:
        /* <DEDUP_REMOVED lines=11> */
.L_x_334:
[----:B------:R-:W-:Y:S05]  /*91a0*/  BSYNC B1 ;  /* 0x0000000000017941 */ /* 0x000fea0003800000 */
.L_x_333:
        /* <DEDUP_REMOVED lines=12> */
.L_x_336:
[----:B------:R-:W-:Y:S05]  /*9270*/  BSYNC B1 ;  /* 0x0000000000017941 */ /* 0x000fea0003800000 */
.L_x_335:
        /* <DEDUP_REMOVED lines=9> */
.L_x_338:
[----:B------:R-:W-:Y:S05]  /*9310*/  BSYNC B1 ;  /* 0x0000000000017941 */ /* 0x000fea0003800000 */
.L_x_337:
        /* <DEDUP_REMOVED lines=9> */
.L_x_340:
[----:B------:R-:W-:Y:S05]  /*93b0*/  BSYNC B1 ;  /* 0x0000000000017941 */ /* 0x000fea0003800000 */
.L_x_339:
        /* <DEDUP_REMOVED lines=11> */
.L_x_342:
[----:B------:R-:W-:Y:S05]  /*9470*/  BSYNC B1 ;  /* 0x0000000000017941 */ /* 0x000fea0003800000 */
.L_x_341:
        /* <DEDUP_REMOVED lines=12> */
.L_x_344:
[----:B------:R-:W-:Y:S05]  /*9540*/  BSYNC B1 ;  /* 0x0000000000017941 */ /* 0x000fea0003800000 */
.L_x_343:
        /* <DEDUP_REMOVED lines=9> */
.L_x_346:
[----:B------:R-:W-:Y:S05]  /*95e0*/  BSYNC B1 ;  /* 0x0000000000017941 */ /* 0x000fea0003800000 */
.L_x_345:
        /* <DEDUP_REMOVED lines=9> */
.L_x_348:
[----:B------:R-:W-:Y:S05]  /*9680*/  BSYNC B1 ;  /* 0x0000000000017941 */ /* 0x000fea0003800000 */
.L_x_347:
        /* <DEDUP_REMOVED lines=11> */
.L_x_350:
[----:B------:R-:W-:Y:S05]  /*9740*/  BSYNC B1 ;  /* 0x0000000000017941 */ /* 0x000fea0003800000 */
.L_x_349:
        /* <DEDUP_REMOVED lines=12> */
.L_x_352:
[----:B------:R-:W-:Y:S05]  /*9810*/  BSYNC B1 ;  /* 0x0000000000017941 */ /* 0x000fea0003800000 */
.L_x_351:
        /* <DEDUP_REMOVED lines=9> */
.L_x_354:
[----:B------:R-:W-:Y:S05]  /*98b0*/  BSYNC B1 ;  /* 0x0000000000017941 */ /* 0x000fea0003800000 */
.L_x_353:
        /* <DEDUP_REMOVED lines=9> */
.L_x_356:
[----:B------:R-:W-:Y:S05]  /*9950*/  BSYNC B1 ;  /* 0x0000000000017941 */ /* 0x000fea0003800000 */
.L_x_355:
        /* <DEDUP_REMOVED lines=11> */
.L_x_358:
[----:B------:R-:W-:Y:S05]  /*9a10*/  BSYNC B1 ;  /* 0x0000000000017941 */ /* 0x000fea0003800000 */
.L_x_357:
        /* <DEDUP_REMOVED lines=12> */
.L_x_360:
[----:B------:R-:W-:Y:S05]  /*9ae0*/  BSYNC B1 ;  /* 0x0000000000017941 */ /* 0x000fea0003800000 */
.L_x_359:
        /* <DEDUP_REMOVED lines=9> */
.L_x_362:
[----:B------:R-:W-:Y:S05]  /*9b80*/  BSYNC B1 ;  /* 0x0000000000017941 */ /* 0x000fea0003800000 */
.L_x_361:
        /* <DEDUP_REMOVED lines=9> */
.L_x_364:
[----:B------:R-:W-:Y:S05]  /*9c20*/  BSYNC B1 ;  /* 0x0000000000017941 */ /* 0x000fea0003800000 */
.L_x_363:
        /* <DEDUP_REMOVED lines=11> */
.L_x_366:
[----:B------:R-:W-:Y:S05]  /*9ce0*/  BSYNC B1 ;  /* 0x0000000000017941 */ /* 0x000fea0003800000 */
.L_x_365:
        /* <DEDUP_REMOVED lines=12> */
.L_x_368:
[----:B------:R-:W-:Y:S05]  /*9db0*/  BSYNC B1 ;  /* 0x0000000000017941 */ /* 0x000fea0003800000 */
.L_x_367:
        /* <DEDUP_REMOVED lines=9> */
.L_x_370:
[----:B------:R-:W-:Y:S05]  /*9e50*/  BSYNC B1 ;  /* 0x0000000000017941 */ /* 0x000fea0003800000 */
.L_x_369:
        /* <DEDUP_REMOVED lines=9> */
.L_x_372:
[----:B------:R-:W-:Y:S05]  /*9ef0*/  BSYNC B1 ;  /* 0x0000000000017941 */ /* 0x000fea0003800000 */
.L_x_371:
        /* <DEDUP_REMOVED lines=11> */
.L_x_374:
[----:B------:R-:W-:Y:S05]  /*9fb0*/  BSYNC B1 ;  /* 0x0000000000017941 */ /* 0x000fea0003800000 */
.L_x_373:
        /* <DEDUP_REMOVED lines=12> */
.L_x_376:
[----:B------:R-:W-:Y:S05]  /*a080*/  BSYNC B1 ;  /* 0x0000000000017941 */ /* 0x000fea0003800000 */
.L_x_375:
        /* <DEDUP_REMOVED lines=9> */
.L_x_378:
[----:B------:R-:W-:Y:S05]  /*a120*/  BSYNC B1 ;  /* 0x0000000000017941 */ /* 0x000fea0003800000 */
.L_x_377:
        /* <DEDUP_REMOVED lines=9> */
.L_x_380:
[----:B------:R-:W-:Y:S05]  /*a1c0*/  BSYNC B1 ;  /* 0x0000000000017941 */ /* 0x000fea0003800000 */
.L_x_379:
        /* <DEDUP_REMOVED lines=11> */
.L_x_382:
[----:B------:R-:W-:Y:S05]  /*a280*/  BSYNC B1 ;  /* 0x0000000000017941 */ /* 0x000fea0003800000 */
.L_x_381:
        /* <DEDUP_REMOVED lines=12> */
.L_x_384:
[----:B------:R-:W-:Y:S05]  /*a350*/  BSYNC B1 ;  /* 0x0000000000017941 */ /* 0x000fea0003800000 */
.L_x_383:
        /* <DEDUP_REMOVED lines=9> */
.L_x_386:
[----:B------:R-:W-:Y:S05]  /*a3f0*/  BSYNC B1 ;  /* 0x0000000000017941 */ /* 0x000fea0003800000 */
.L_x_385:
        /* <DEDUP_REMOVED lines=9> */
.L_x_388:
[----:B------:R-:W-:Y:S05]  /*a490*/  BSYNC B1 ;  /* 0x0000000000017941 */ /* 0x000fea0003800000 */
.L_x_387:
        /* <DEDUP_REMOVED lines=11> */
.L_x_390:
[----:B------:R-:W-:Y:S05]  /*a550*/  BSYNC B1 ;  /* 0x0000000000017941 */ /* 0x000fea0003800000 */
.L_x_389:
        /* <DEDUP_REMOVED lines=12> */
.L_x_392:
[----:B------:R-:W-:Y:S05]  /*a620*/  BSYNC B1 ;  /* 0x0000000000017941 */ /* 0x000fea0003800000 */
.L_x_391:
        /* <DEDUP_REMOVED lines=9> */
.L_x_394:
[----:B------:R-:W-:Y:S05]  /*a6c0*/  BSYNC B1 ;  /* 0x0000000000017941 */ /* 0x000fea0003800000 */
.L_x_393:
        /* <DEDUP_REMOVED lines=9> */
.L_x_396:
[----:B------:R-:W-:Y:S05]  /*a760*/  BSYNC B1 ;  /* 0x0000000000017941 */ /* 0x000fea0003800000 */
.L_x_395:
        /* <DEDUP_REMOVED lines=11> */
.L_x_398:
[----:B------:R-:W-:Y:S05]  /*a820*/  BSYNC B1 ;  /* 0x0000000000017941 */ /* 0x000fea0003800000 */
.L_x_397:
        /* <DEDUP_REMOVED lines=12> */
.L_x_400:
[----:B------:R-:W-:Y:S05]  /*a8f0*/  BSYNC B1 ;  /* 0x0000000000017941 */ /* 0x000fea0003800000 */
.L_x_399:
        /* <DEDUP_REMOVED lines=9> */
.L_x_402:
[----:B------:R-:W-:Y:S05]  /*a990*/  BSYNC B1 ;  /* 0x0000000000017941 */ /* 0x000fea0003800000 */
.L_x_401:
        /* <DEDUP_REMOVED lines=9> */
.L_x_404:
[----:B------:R-:W-:Y:S05]  /*aa30*/  BSYNC B1 ;  /* 0x0000000000017941 */ /* 0x000fea0003800000 */
.L_x_403:
        /* <DEDUP_REMOVED lines=11> */
.L_x_406:
[----:B------:R-:W-:Y:S05]  /*aaf0*/  BSYNC B1 ;  /* 0x0000000000017941 */ /* 0x000fea0003800000 */
.L_x_405:
        /* <DEDUP_REMOVED lines=9> */
.L_x_408:
[----:B------:R-:W-:Y:S05]  /*ab90*/  BSYNC B1 ;  /* 0x0000000000017941 */ /* 0x000fea0003800000 */
.L_x_407:
        /* <DEDUP_REMOVED lines=9> */
.L_x_410:
[----:B------:R-:W-:Y:S05]  /*ac30*/  BSYNC B1 ;  /* 0x0000000000017941 */ /* 0x000fea0003800000 */
.L_x_409:
[----:B------:R-:W-:Y:S05]  /*ac40*/  @!P1 BRA `(.L_x_411) ;  /* 0x0000003400d89947 */ /* 0x000fea0003800000 */
[----:B-----5:R-:W-:-:S04]  /*ac50*/  IMAD.U32 R222, R222, 0x10000, RZ ;  /* 0x00010000dede7824 */ /* 0x020fc800078e00ff */
[----:B------:R-:W-:-:S04]  /*ac60*/  FMUL R222, R222, R19 ;  /* 0x00000013dede7220 */ /* 0x000fc80000400000 */
[----:B------:R-:W-:-:S05]  /*ac70*/  FFMA R222, R119, R22, R222 ;  /* 0x0000001677de7223 */ /* 0x000fca00000000de */
[----:B------:R-:W-:-:S05]  /*ac80*/  F2FP.BF16.F32.PACK_AB R222, RZ, R222 ;  /* 0x000000deffde723e */ /* 0x000fca00000010ff */
[----:B------:R0:W-:Y:S01]  /*ac90*/  STG.E.U16 desc[UR36][R4.64+0x172], R222 ;  /* 0x000172de04007986 */ /* 0x0001e2000c101524 */
[----:B------:R-:W-:Y:S05]  /*aca0*/  BRA `(.L_x_411) ;  /* 0x0000003400c07947 */ /* 0x000fea0003800000 */
.L_x_30:
[----:B------:R-:W-:Y:S01]  /*acb0*/  ULDC.64 UR4, c[0x0][0x5c0] ;  /* 0x0001700000047ab9 */ /* 0x000fe20000000a00 */
[-C--:B------:R-:W-:Y:S01]  /*acc0*/  FMUL R120, R120, R22.reuse ;  /* 0x0000001678787220 */ /* 0x080fe20000400000 */
[----:B------:R-:W-:Y:S01]  /*acd0*/  LEA R4, P0, R216, UR4, 0x1 ;  /* 0x00000004d8047c11 */ /* 0x000fe2000f8008ff */
[----:B------:R-:W-:Y:S01]  /*ace0*/  FMUL R121, R121, R22 ;  /* 0x0000001679797220 */ /* 0x000fe20000400000 */
[----:B------:R-:W-:Y:S01]  /*acf0*/  ISETP.GT.AND P2, PT, R3, 0x8, PT ;  /* 0x000000080300780c */ /* 0x000fe20003f44270 */
[----:B------:R-:W-:Y:S01]  /*ad00*/  USHF.L.U64.HI UR4, UR6, 0x4, UR7 ;  /* 0x0000000406047899 */ /* 0x000fe20008010207 */
[----:B------:R-:W-:Y:S01]  /*ad10*/  F2FP.BF16.F32.PACK_AB R120, RZ, R120 ;  /* 0x00000078ff78723e */ /* 0x000fe200000010ff */
[-C--:B------:R-:W-:Y:S01]  /*ad20*/  FMUL R122, R122, R22.reuse ;  /* 0x000000167a7a7220 */ /* 0x080fe20000400000 */
[----:B------:R-:W-:Y:S01]  /*ad30*/  LEA.HI.X R5, R216, UR5, R223, 0x1, P0 ;  /* 0x00000005d8057c11 */ /* 0x000fe200080f0cdf */
[----:B------:R-:W-:Y:S01]  /*ad40*/  USHF.L.U32 UR5, UR6, 0x4, URZ ;  /* 0x0000000406057899 */ /* 0x000fe2000800063f */
[C---:B------:R-:W-:Y:S01]  /*ad50*/  ISETP.GT.AND P6, PT, R0.reuse, 0x1, P3 ;  /* 0x000000010000780c */ /* 0x040fe20001fc4270 */
[-C--:B------:R-:W-:Y:S01]  /*ad60*/  FMUL R123, R123, R22.reuse ;  /* 0x000000167b7b7220 */ /* 0x080fe20000400000 */
[C---:B------:R-:W-:Y:S01]  /*ad70*/  ISETP.GT.AND P4, PT, R0.reuse, 0x1, P2 ;  /* 0x000000010000780c */ /* 0x040fe20001784270 */
[----:B------:R-:W-:Y:S01]  /*ad80*/  @P1 STG.E.U16 desc[UR36][R4.64], R120 ;  /* 0x0000007804001986 */ /* 0x000fe2000c101524 */
[----:B------:R-:W-:Y:S01]  /*ad90*/  ISETP.GT.AND P1, PT, R0, RZ, P2 ;  /* 0x000000ff0000720c */ /* 0x000fe20001724270 */
[-C--:B------:R-:W-:Y:S01]  /*ada0*/  FMUL R124, R124, R22.reuse ;  /* 0x000000167c7c7220 */ /* 0x080fe20000400000 */
[----:B------:R-:W-:Y:S01]  /*adb0*/  ISETP.GT.AND P0, PT, R0, 0x8, P3 ;  /* 0x000000080000780c */ /* 0x000fe20001f04270 */
[-C--:B------:R-:W-:Y:S01]  /*adc0*/  FMUL R125, R125, R22.reuse ;  /* 0x000000167d7d7220 */ /* 0x080fe20000400000 */
[----:B------:R-:W-:Y:S01]  /*add0*/  IADD3 R6, P5, R4, UR5, RZ ;  /* 0x0000000504067c10 */ /* 0x000fe2000ffbe0ff */
[-C--:B------:R-:W-:Y:S01]  /*ade0*/  FMUL R126, R126, R22.reuse ;  /* 0x000000167e7e7220 */ /* 0x080fe20000400000 */
[----:B------:R-:W-:Y:S01]  /*adf0*/  F2FP.BF16.F32.PACK_AB R121, RZ, R121 ;  /* 0x00000079ff79723e */ /* 0x000fe200000010ff */
[----:B------:R-:W-:Y:S01]  /*ae00*/  FMUL R127, R127, R22 ;  /* 0x000000167f7f7220 */ /* 0x000fe20000400000 */
[----:B------:R-:W-:Y:S01]  /*ae10*/  F2FP.BF16.F32.PACK_AB R122, RZ, R122 ;  /* 0x0000007aff7a723e */ /* 0x000fe200000010ff */
[-C--:B------:R-:W-:Y:S01]  /*ae20*/  FMUL R128, R128, R22.reuse ;  /* 0x0000001680807220 */ /* 0x080fe20000400000 */
[----:B------:R-:W-:Y:S01]  /*ae30*/  IADD3.X R7, R5, UR4, RZ, P5, !PT ;  /* 0x0000000405077c10 */ /* 0x000fe2000affe4ff */
[----:B------:R-:W-:Y:S01]  /*ae40*/  @P6 STG.E.U16 desc[UR36][R4.64+0x2], R121 ;  /* 0x0000027904006986 */ /* 0x000fe2000c101524 */
[----:B------:R-:W-:Y:S01]  /*ae50*/  F2FP.BF16.F32.PACK_AB R123, RZ, R123 ;  /* 0x0000007bff7b723e */ /* 0x000fe200000010ff */
[----:B------:R-:W-:Y:S01]  /*ae60*/  FMUL R129, R129, R22 ;  /* 0x0000001681817220 */ /* 0x000fe20000400000 */
[----:B------:R-:W-:Y:S01]  /*ae70*/  F2FP.BF16.F32.PACK_AB R124, RZ, R124 ;  /* 0x0000007cff7c723e */ /* 0x000fe200000010ff */
[----:B------:R-:W-:Y:S01]  /*ae80*/  @P1 STG.E.U16 desc[UR36][R6.64], R122 ;  /* 0x0000007a06001986 */ /* 0x000fe2000c101524 */
[----:B------:R-:W-:Y:S01]  /*ae90*/  ISETP.GT.AND P1, PT, R0, 0x9, P2 ;  /* 0x000000090000780c */ /* 0x000fe20001724270 */
[-C--:B------:R-:W-:Y:S01]  /*aea0*/  FMUL R130, R130, R22.reuse ;  /* 0x0000001682827220 */ /* 0x080fe20000400000 */
[C---:B------:R-:W-:Y:S01]  /*aeb0*/  ISETP.GT.AND P5, PT, R0.reuse, 0x10, P3 ;  /* 0x000000100000780c */ /* 0x040fe20001fa4270 */
[----:B------:R-:W-:Y:S01]  /*aec0*/  @P4 STG.E.U16 desc[UR36][R6.64+0x2], R123 ;  /* 0x0000027b06004986 */ /* 0x000fe2000c101524 */
[C---:B------:R-:W-:Y:S01]  /*aed0*/  ISETP.GT.AND P4, PT, R0.reuse, 0x9, P3 ;  /* 0x000000090000780c */ /* 0x040fe20001f84270 */
[-C--:B------:R-:W-:Y:S01]  /*aee0*/  FMUL R131, R131, R22.reuse ;  /* 0x0000001683837220 */ /* 0x080fe20000400000 */
[----:B------:R-:W-:Y:S01]  /*aef0*/  F2FP.BF16.F32.PACK_AB R125, RZ, R125 ;  /* 0x0000007dff7d723e */ /* 0x000fe200000010ff */
[----:B------:R-:W-:Y:S01]  /*af00*/  @P0 STG.E.U16 desc[UR36][R4.64+0x10], R124 ;  /* 0x0000107c04000986 */ /* 0x000fe2000c101524 */
[----:B------:R-:W-:Y:S01]  /*af10*/  ISETP.GT.AND P0, PT, R0, 0x8, P2 ;  /* 0x000000080000780c */ /* 0x000fe20001704270 */
[----:B------:R-:W-:Y:S01]  /*af20*/  FMUL R132, R132, R22 ;  /* 0x0000001684847220 */ /* 0x000fe20000400000 */
[----:B------:R-:W-:Y:S01]  /*af30*/  F2FP.BF16.F32.PACK_AB R126, RZ, R126 ;  /* 0x0000007eff7e723e */ /* 0x000fe200000010ff */
[-C--:B------:R-:W-:Y:S01]  /*af40*/  FMUL R133, R133, R22.reuse ;  /* 0x0000001685857220 */ /* 0x080fe20000400000 */
[----:B------:R-:W-:Y:S01]  /*af50*/  F2FP.BF16.F32.PACK_AB R127, RZ, R127 ;  /* 0x0000007fff7f723e */ /* 0x000fe200000010ff */
[----:B------:R-:W-:Y:S01]  /*af60*/  FMUL R134, R134, R22 ;  /* 0x0000001686867220 */ /* 0x000fe20000400000 */
[----:B------:R-:W-:Y:S01]  /*af70*/  F2FP.BF16.F32.PACK_AB R128, RZ, R128 ;  /* 0x00000080ff80723e */ /* 0x000fe200000010ff */
[-C--:B------:R-:W-:Y:S01]  /*af80*/  FMUL R135, R135, R22.reuse ;  /* 0x0000001687877220 */ /* 0x080fe20000400000 */
[----:B------:R-:W-:Y:S01]  /*af90*/  F2FP.BF16.F32.PACK_AB R129, RZ, R129 ;  /* 0x00000081ff81723e */ /* 0x000fe200000010ff */
[----:B------:R-:W-:Y:S01]  /*afa0*/  @P4 STG.E.U16 desc[UR36][R4.64+0x12], R125 ;  /* 0x0000127d04004986 */ /* 0x000fe2000c101524 */
[----:B------:R-:W-:Y:S01]  /*afb0*/  ISETP.GT.AND P4, PT, R0, 0x11, P3 ;  /* 0x000000110000780c */ /* 0x000fe20001f84270 */
[----:B------:R-:W-:Y:S01]  /*afc0*/  FMUL R136, R136, R22 ;  /* 0x0000001688887220 */ /* 0x000fe20000400000 */
[----:B------:R-:W-:Y:S01]  /*afd0*/  F2FP.BF16.F32.PACK_AB R130, RZ, R130 ;  /* 0x00000082ff82723e */ /* 0x000fe200000010ff */
        /* <DEDUP_REMOVED lines=306> */
[----:B------:R-:W-:Y:S01]  /*c300*/  FMUL R213, R213, R22 ;  /* 0x00000016d5d57220 */ /* 0x000fe20000400000 */
[----:B------:R-:W-:Y:S01]  /*c310*/  F2FP.BF16.F32.PACK_AB R207, RZ, R207 ;  /* 0x000000cfffcf723e */ /* 0x000fe200000010ff */
[----:B------:R-:W-:Y:S01]  /*c320*/  @P1 STG.E.U16 desc[UR36][R6.64+0x142], R203 ;  /* 0x000142cb06001986 */ /* 0x000fe2000c101524 */
[----:B------:R-:W-:Y:S01]  /*c330*/  F2FP.BF16.F32.PACK_AB R208, RZ, R208 ;  /* 0x000000d0ffd0723e */ /* 0x000fe200000010ff */
[----:B------:R-:W-:Y:S01]  /*c340*/  IMAD.U32 R9, RZ, RZ, UR6 ;  /* 0x00000006ff097e24 */ /* 0x000fe2000f8e00ff */
[----:B------:R-:W-:Y:S01]  /*c350*/  F2FP.BF16.F32.PACK_AB R209, RZ, R209 ;  /* 0x000000d1ffd1723e */ /* 0x000fe200000010ff */
[----:B------:R-:W-:Y:S01]  /*c360*/  @P5 STG.E.U16 desc[UR36][R4.64+0x150], R204 ;  /* 0x000150cc04005986 */ /* 0x000fe2000c101524 */
[----:B------:R-:W-:Y:S01]  /*c370*/  ISETP.GT.AND P5, PT, R0, 0xa8, P2 ;  /* 0x000000a80000780c */ /* 0x000fe200017a4270 */
[----:B------:R-:W-:Y:S01]  /*c380*/  FMUL R214, R214, R22 ;  /* 0x00000016d6d67220 */ /* 0x000fe20000400000 */
[----:B------:R-:W-:Y:S01]  /*c390*/  F2FP.BF16.F32.PACK_AB R210, RZ, R210 ;  /* 0x000000d2ffd2723e */ /* 0x000fe200000010ff */
[----:B------:R-:W-:Y:S01]  /*c3a0*/  @P4 STG.E.U16 desc[UR36][R4.64+0x152], R205 ;  /* 0x000152cd04004986 */ /* 0x000fe2000c101524 */
[----:B------:R-:W-:Y:S01]  /*c3b0*/  ISETP.GT.AND P4, PT, R0, 0xb0, P2 ;  /* 0x000000b00000780c */ /* 0x000fe20001784270 */
[-C--:B------:R-:W-:Y:S01]  /*c3c0*/  FMUL R215, R215, R22.reuse ;  /* 0x00000016d7d77220 */ /* 0x080fe20000400000 */
[----:B------:R-:W-:Y:S01]  /*c3d0*/  F2FP.BF16.F32.PACK_AB R211, RZ, R211 ;  /* 0x000000d3ffd3723e */ /* 0x000fe200000010ff */
[----:B------:R-:W-:Y:S01]  /*c3e0*/  FMUL R24, R24, R22 ;  /* 0x0000001618187220 */ /* 0x000fe20000400000 */
[----:B------:R-:W-:Y:S01]  /*c3f0*/  F2FP.BF16.F32.PACK_AB R212, RZ, R212 ;  /* 0x000000d4ffd4723e */ /* 0x000fe200000010ff */
[-C--:B------:R-:W-:Y:S01]  /*c400*/  FMUL R25, R25, R22.reuse ;  /* 0x0000001619197220 */ /* 0x080fe20000400000 */
[C---:B------:R-:W-:Y:S01]  /*c410*/  ISETP.GT.AND P1, PT, R3.reuse, 0x80, PT ;  /* 0x000000800300780c */ /* 0x040fe20003f24270 */
[-C--:B------:R-:W-:Y:S01]  /*c420*/  FMUL R26, R26, R22.reuse ;  /* 0x000000161a1a7220 */ /* 0x080fe20000400000 */
[----:B------:R-:W-:Y:S01]  /*c430*/  ISETP.GT.AND P0, PT, R3, 0x88, PT ;  /* 0x000000880300780c */ /* 0x000fe20003f04270 */
[----:B------:R-:W-:Y:S01]  /*c440*/  @P5 STG.E.U16 desc[UR36][R6.64+0x150], R206 ;  /* 0x000150ce06005986 */ /* 0x000fe2000c101524 */
[C---:B------:R-:W-:Y:S01]  /*c450*/  ISETP.GT.AND P5, PT, R0.reuse, 0xb0, P3 ;  /* 0x000000b00000780c */ /* 0x040fe20001fa4270 */
[----:B------:R-:W-:Y:S01]  /*c460*/  IMAD.U32 R3, RZ, RZ, UR6 ;  /* 0x00000006ff037e24 */ /* 0x000fe2000f8e00ff */
[----:B------:R-:W-:Y:S01]  /*c470*/  F2FP.BF16.F32.PACK_AB R213, RZ, R213 ;  /* 0x000000d5ffd5723e */ /* 0x000fe200000010ff */
[----:B------:R-:W-:Y:S01]  /*c480*/  @P6 STG.E.U16 desc[UR36][R6.64+0x152], R207 ;  /* 0x000152cf06006986 */ /* 0x000fe2000c101524 */
[----:B------:R-:W-:Y:S01]  /*c490*/  ISETP.GT.AND P6, PT, R0, 0xb1, P3 ;  /* 0x000000b10000780c */ /* 0x000fe20001fc4270 */
[-C--:B------:R-:W-:Y:S01]  /*c4a0*/  FMUL R27, R27, R22.reuse ;  /* 0x000000161b1b7220 */ /* 0x080fe20000400000 */
[----:B------:R-:W-:Y:S01]  /*c4b0*/  MOV R10, UR7 ;  /* 0x00000007000a7c02 */ /* 0x000fe20008000f00 */
[----:B------:R-:W-:Y:S01]  /*c4c0*/  FMUL R28, R28, R22 ;  /* 0x000000161c1c7220 */ /* 0x000fe20000400000 */
[----:B------:R-:W-:Y:S01]  /*c4d0*/  F2FP.BF16.F32.PACK_AB R214, RZ, R214 ;  /* 0x000000d6ffd6723e */ /* 0x000fe200000010ff */
[-C--:B------:R-:W-:Y:S01]  /*c4e0*/  FMUL R29, R29, R22.reuse ;  /* 0x000000161d1d7220 */ /* 0x080fe20000400000 */
[----:B------:R-:W-:Y:S01]  /*c4f0*/  F2FP.BF16.F32.PACK_AB R215, RZ, R215 ;  /* 0x000000d7ffd7723e */ /* 0x000fe200000010ff */
[----:B------:R-:W-:Y:S01]  /*c500*/  FMUL R30, R30, R22 ;  /* 0x000000161e1e7220 */ /* 0x000fe20000400000 */
[----:B------:R-:W-:Y:S01]  /*c510*/  F2FP.BF16.F32.PACK_AB R24, RZ, R24 ;  /* 0x00000018ff18723e */ /* 0x000fe200000010ff */
[----:B------:R-:W-:Y:S01]  /*c520*/  @P5 STG.E.U16 desc[UR36][R4.64+0x160], R208 ;  /* 0x000160d004005986 */ /* 0x000fe2000c101524 */
[----:B------:R-:W-:Y:S01]  /*c530*/  ISETP.GT.AND P5, PT, R0, 0xb1, P2 ;  /* 0x000000b10000780c */ /* 0x000fe200017a4270 */
[----:B------:R-:W-:Y:S01]  /*c540*/  FMUL R31, R31, R22 ;  /* 0x000000161f1f7220 */ /* 0x000fe20000400000 */
[----:B------:R-:W-:Y:S01]  /*c550*/  F2FP.BF16.F32.PACK_AB R25, RZ, R25 ;  /* 0x00000019ff19723e */ /* 0x000fe200000010ff */
[----:B------:R-:W-:Y:S01]  /*c560*/  @P6 STG.E.U16 desc[UR36][R4.64+0x162], R209 ;  /* 0x000162d104006986 */ /* 0x000fe2000c101524 */
[----:B------:R-:W-:Y:S01]  /*c570*/  LEA R8, P6, R9, R4, 0x8 ;  /* 0x0000000409087211 */ /* 0x000fe200078c40ff */
[----:B------:R-:W-:Y:S01]  /*c580*/  FMUL R32, R32, R22 ;  /* 0x0000001620207220 */ /* 0x000fe20000400000 */
[----:B------:R-:W-:Y:S01]  /*c590*/  F2FP.BF16.F32.PACK_AB R26, RZ, R26 ;  /* 0x0000001aff1a723e */ /* 0x000fe200000010ff */
[----:B------:R-:W-:Y:S01]  /*c5a0*/  @P4 STG.E.U16 desc[UR36][R6.64+0x160], R210 ;  /* 0x000160d206004986 */ /* 0x000fe2000c101524 */
[C---:B------:R-:W-:Y:S01]  /*c5b0*/  ISETP.GT.AND P4, PT, R0.reuse, 0xb8, P3 ;  /* 0x000000b80000780c */ /* 0x040fe20001f84270 */
[-C--:B------:R-:W-:Y:S01]  /*c5c0*/  FMUL R33, R33, R22.reuse ;  /* 0x0000001621217220 */ /* 0x080fe20000400000 */
[----:B------:R-:W-:Y:S01]  /*c5d0*/  ISETP.GT.AND P3, PT, R0, 0xb9, P3 ;  /* 0x000000b90000780c */ /* 0x000fe20001f64270 */
[-C--:B------:R-:W-:Y:S01]  /*c5e0*/  FMUL R34, R34, R22.reuse ;  /* 0x0000001622227220 */ /* 0x080fe20000400000 */
[----:B------:R-:W-:Y:S01]  /*c5f0*/  LEA.HI.X R9, R3, R5, R10, 0x8, P6 ;  /* 0x0000000503097211 */ /* 0x000fe200030f440a */
[----:B------:R-:W-:Y:S01]  /*c600*/  @P5 STG.E.U16 desc[UR36][R6.64+0x162], R211 ;  /* 0x000162d306005986 */ /* 0x000fe2000c101524 */
[C---:B------:R-:W-:Y:S01]  /*c610*/  ISETP.GT.AND P5, PT, R0.reuse, 0xb8, P2 ;  /* 0x000000b80000780c */ /* 0x040fe200017a4270 */
[-C--:B------:R-:W-:Y:S01]  /*c620*/  FMUL R35, R35, R22.reuse ;  /* 0x0000001623237220 */ /* 0x080fe20000400000 */
[----:B------:R-:W-:Y:S01]  /*c630*/  ISETP.GT.AND P2, PT, R0, 0xb9, P2 ;  /* 0x000000b90000780c */ /* 0x000fe20001744270 */
[-C--:B------:R-:W-:Y:S01]  /*c640*/  FMUL R36, R36, R22.reuse ;  /* 0x0000001624247220 */ /* 0x080fe20000400000 */
[----:B------:R-:W-:Y:S01]  /*c650*/  F2FP.BF16.F32.PACK_AB R27, RZ, R27 ;  /* 0x0000001bff1b723e */ /* 0x000fe200000010ff */
[----:B------:R-:W-:Y:S01]  /*c660*/  FMUL R37, R37, R22 ;  /* 0x0000001625257220 */ /* 0x000fe20000400000 */
[----:B------:R-:W-:Y:S01]  /*c670*/  F2FP.BF16.F32.PACK_AB R28, RZ, R28 ;  /* 0x0000001cff1c723e */ /* 0x000fe200000010ff */
[----:B------:R-:W-:Y:S01]  /*c680*/  @P4 STG.E.U16 desc[UR36][R4.64+0x170], R212 ;  /* 0x000170d404004986 */ /* 0x000fe2000c101524 */
[----:B------:R-:W-:Y:S01]  /*c690*/  ISETP.GT.AND P4, PT, R0, RZ, P1 ;  /* 0x000000ff0000720c */ /* 0x000fe20000f84270 */
[-C--:B------:R-:W-:Y:S01]  /*c6a0*/  FMUL R38, R38, R22.reuse ;  /* 0x0000001626267220 */ /* 0x080fe20000400000 */
[----:B------:R-:W-:Y:S01]  /*c6b0*/  F2FP.BF16.F32.PACK_AB R29, RZ, R29 ;  /* 0x0000001dff1d723e */ /* 0x000fe200000010ff */
[----:B------:R0:W-:Y:S01]  /*c6c0*/  @P3 STG.E.U16 desc[UR36][R4.64+0x172], R213 ;  /* 0x000172d504003986 */ /* 0x0001e2000c101524 */
        /* <DEDUP_REMOVED lines=9> */
[----:B------:R-:W-:Y:S01]  /*c760*/  FMUL R43, R43, R22 ;  /* 0x000000162b2b7220 */ /* 0x000fe20000400000 */
[----:B------:R-:W-:Y:S01]  /*c770*/  F2FP.BF16.F32.PACK_AB R34, RZ, R34 ;  /* 0x00000022ff22723e */ /* 0x000fe200000010ff */
[----:B0-----:R-:W-:Y:S01]  /*c780*/  @P5 IMAD.MOV.U32 R4, RZ, RZ, R6 ;  /* 0x000000ffff045224 */ /* 0x001fe200078e0006 */
[----:B------:R-:W-:Y:S01]  /*c790*/  F2FP.BF16.F32.PACK_AB R35, RZ, R35 ;  /* 0x00000023ff23723e */ /* 0x000fe200000010ff */
[----:B------:R-:W-:Y:S01]  /*c7a0*/  @P5 IMAD.MOV.U32 R5, RZ, RZ, R7 ;  /* 0x000000ffff055224 */ /* 0x000fe200078e0007 */
[----:B------:R-:W-:Y:S01]  /*c7b0*/  F2FP.BF16.F32.PACK_AB R36, RZ, R36 ;  /* 0x00000024ff24723e */ /* 0x000fe200000010ff */
[-C--:B------:R-:W-:Y:S01]  /*c7c0*/  FMUL R44, R44, R22.reuse ;  /* 0x000000162c2c7220 */ /* 0x080fe20000400000 */
[----:B------:R-:W-:Y:S01]  /*c7d0*/  F2FP.BF16.F32.PACK_AB R37, RZ, R37 ;  /* 0x00000025ff25723e */ /* 0x000fe200000010ff */
[-C--:B------:R-:W-:Y:S01]  /*c7e0*/  FMUL R45, R45, R22.reuse ;  /* 0x000000162d2d7220 */ /* 0x080fe20000400000 */
[----:B------:R0:W-:Y:S01]  /*c7f0*/  @P5 STG.E.U16 desc[UR36][R4.64+0x170], R214 ;  /* 0x000170d604005986 */ /* 0x0001e2000c101524 */
[----:B------:R-:W-:Y:S01]  /*c800*/  ISETP.GT.AND P5, PT, R0, RZ, P0 ;  /* 0x000000ff0000720c */ /* 0x000fe200007a4270 */
[----:B------:R-:W-:Y:S01]  /*c810*/  FMUL R46, R46, R22 ;  /* 0x000000162e2e7220 */ /* 0x000fe20000400000 */
[----:B------:R-:W-:Y:S01]  /*c820*/  F2FP.BF16.F32.PACK_AB R38, RZ, R38 ;  /* 0x00000026ff26723e */ /* 0x000fe200000010ff */
[----:B------:R1:W-:Y:S01]  /*c830*/  @P2 STG.E.U16 desc[UR36][R6.64+0x172], R215 ;  /* 0x000172d706002986 */ /* 0x0003e2000c101524 */
        /* <DEDUP_REMOVED lines=8> */
[----:B0-----:R-:W-:Y:S01]  /*c8c0*/  IADD3 R4, P6, R8, UR5, RZ ;  /* 0x0000000508047c10 */ /* 0x001fe2000ffde0ff */
[----:B------:R-:W-:Y:S01]  /*c8d0*/  FMUL R50, R50, R22 ;  /* 0x0000001632327220 */ /* 0x000fe20000400000 */
[----:B------:R-:W-:Y:S01]  /*c8e0*/  F2FP.BF16.F32.PACK_AB R41, RZ, R41 ;  /* 0x00000029ff29723e */ /* 0x000fe200000010ff */
[--C-:B-1----:R-:W-:Y:S01]  /*c8f0*/  @P3 IMAD.MOV.U32 R6, RZ, RZ, R8.reuse ;  /* 0x000000ffff063224 */ /* 0x102fe200078e0008 */
[----:B------:R-:W-:Y:S01]  /*c900*/  IADD3.X R5, R9, UR4, RZ, P6, !PT ;  /* 0x0000000409057c10 */ /* 0x000fe2000b7fe4ff */
[--C-:B------:R-:W-:Y:S01]  /*c910*/  @P3 IMAD.MOV.U32 R7, RZ, RZ, R9.reuse ;  /* 0x000000ffff073224 */ /* 0x100fe200078e0009 */
[----:B------:R-:W-:Y:S01]  /*c920*/  F2FP.BF16.F32.PACK_AB R42, RZ, R42 ;  /* 0x0000002aff2a723e */ /* 0x000fe200000010ff */
[-C--:B------:R-:W-:Y:S01]  /*c930*/  FMUL R51, R51, R22.reuse ;  /* 0x0000001633337220 */ /* 0x080fe20000400000 */
[----:B------:R-:W-:Y:S01]  /*c940*/  F2FP.BF16.F32.PACK_AB R43, RZ, R43 ;  /* 0x0000002bff2b723e */ /* 0x000fe200000010ff */
[-C--:B------:R-:W-:Y:S01]  /*c950*/  FMUL R52, R52, R22.reuse ;  /* 0x0000001634347220 */ /* 0x080fe20000400000 */
[----:B------:R0:W-:Y:S01]  /*c960*/  @P3 STG.E.U16 desc[UR36][R6.64+0x2], R25 ;  /* 0x0000021906003986 */ /* 0x0001e2000c101524 */
[C---:B------:R-:W-:Y:S01]  /*c970*/  ISETP.GT.AND P3, PT, R0.reuse, 0x9, P1 ;  /* 0x000000090000780c */ /* 0x040fe20000f64270 */
[----:B------:R-:W-:Y:S01]  /*c980*/  FMUL R53, R53, R22 ;  /* 0x0000001635357220 */ /* 0x000fe20000400000 */
[----:B------:R-:W-:Y:S01]  /*c990*/  F2FP.BF16.F32.PACK_AB R44, RZ, R44 ;  /* 0x0000002cff2c723e */ /* 0x000fe200000010ff */
[----:B------:R-:W-:Y:S01]  /*c9a0*/  @P5 STG.E.U16 desc[UR36][R4.64], R26 ;  /* 0x0000001a04005986 */ /* 0x000fe2000c101524 */
[----:B------:R-:W-:Y:S01]  /*c9b0*/  ISETP.GT.AND P5, PT, R0, 0x9, P0 ;  /* 0x000000090000780c */ /* 0x000fe200007a4270 */
[-C--:B------:R-:W-:Y:S01]  /*c9c0*/  FMUL R54, R54, R22.reuse ;  /* 0x0000001636367220 */ /* 0x080fe20000400000 */
[----:B------:R-:W-:Y:S01]  /*c9d0*/  F2FP.BF16.F32.PACK_AB R45, RZ, R45 ;  /* 0x0000002dff2d723e */ /* 0x000fe200000010ff */
[----:B------:R-:W-:Y:S01]  /*c9e0*/  @P4 STG.E.U16 desc[UR36][R4.64+0x2], R27 ;  /* 0x0000021b04004986 */ /* 0x000fe2000c101524 */
[----:B------:R-:W-:Y:S01]  /*c9f0*/  ISETP.GT.AND P4, PT, R0, 0x8, P0 ;  /* 0x000000080000780c */ /* 0x000fe20000784270 */
[----:B------:R-:W-:Y:S01]  /*ca00*/  FMUL R55, R55, R22 ;  /* 0x0000001637377220 */ /* 0x000fe20000400000 */
[----:B------:R-:W-:Y:S01]  /*ca10*/  F2FP.BF16.F32.PACK_AB R46, RZ, R46 ;  /* 0x0000002eff2e723e */ /* 0x000fe200000010ff */
[--C-:B0-----:R-:W-:Y:S01]  /*ca20*/  @P2 IMAD.MOV.U32 R6, RZ, RZ, R8.reuse ;  /* 0x000000ffff062224 */ /* 0x101fe200078e0008 */
[----:B------:R-:W-:Y:S01]  /*ca30*/  F2FP.BF16.F32.PACK_AB R47, RZ, R47 ;  /* 0x0000002fff2f723e */ /* 0x000fe200000010ff */
[--C-:B------:R-:W-:Y:S01]  /*ca40*/  @P2 IMAD.MOV.U32 R7, RZ, RZ, R9.reuse ;  /* 0x000000ffff072224 */ /* 0x100fe200078e0009 */
[----:B------:R-:W-:Y:S01]  /*ca50*/  F2FP.BF16.F32.PACK_AB R48, RZ, R48 ;  /* 0x00000030ff30723e */ /* 0x000fe200000010ff */
[-C--:B------:R-:W-:Y:S01]  /*ca60*/  FMUL R56, R56, R22.reuse ;  /* 0x0000001638387220 */ /* 0x080fe20000400000 */
[----:B------:R-:W-:Y:S01]  /*ca70*/  F2FP.BF16.F32.PACK_AB R49, RZ, R49 ;  /* 0x00000031ff31723e */ /* 0x000fe200000010ff */
[-C--:B------:R-:W-:Y:S01]  /*ca80*/  FMUL R57, R57, R22.reuse ;  /* 0x0000001639397220 */ /* 0x080fe20000400000 */
        /* <DEDUP_REMOVED lines=32> */
[----:B------:R-:W-:Y:S01]  /*cc90*/  @P2 MOV R6, R8 ;  /* 0x0000000800062202 */ /* 0x000fe20000000f00 */
[-C--:B------:R-:W-:Y:S01]  /*cca0*/  FMUL R68, R68, R22.reuse ;  /* 0x0000001644447220 */ /* 0x080fe20000400000 */
[----:B------:R-:W-:Y:S01]  /*ccb0*/  F2FP.BF16.F32.PACK_AB R61, RZ, R61 ;  /* 0x0000003dff3d723e */ /* 0x000fe200000010ff */
[----:B------:R-:W-:Y:S01]  /*ccc0*/  FMUL R69, R69, R22 ;  /* 0x0000001645457220 */ /* 0x000fe20000400000 */
[----:B------:R-:W-:Y:S01]  /*ccd0*/  F2FP.BF16.F32.PACK_AB R62, RZ, R62 ;  /* 0x0000003eff3e723e */ /* 0x000fe200000010ff */
[----:B------:R0:W-:Y:S01]  /*cce0*/  @P2 STG.E.U16 desc[UR36][R6.64+0x20], R32 ;  /* 0x0000202006002986 */ /* 0x0001e2000c101524 */
[----:B------:R-:W-:Y:S01]  /*ccf0*/  ISETP.GT.AND P2, PT, R0, 0x18, P1 ;  /* 0x000000180000780c */ /* 0x000fe20000f44270 */
        /* <DEDUP_REMOVED lines=8> */
[----:B------:R-:W-:Y:S01]  /*cd80*/  FMUL R74, R74, R22 ;  /* 0x000000164a4a7220 */ /* 0x000fe20000400000 */
[----:B------:R-:W-:Y:S01]  /*cd90*/  F2FP.BF16.F32.PACK_AB R67, RZ, R67 ;  /* 0x00000043ff43723e */ /* 0x000fe200000010ff */
[--C-:B0-----:R-:W-:Y:S01]  /*cda0*/  @P3 IMAD.MOV.U32 R6, RZ, RZ, R8.reuse ;  /* 0x000000ffff063224 */ /* 0x101fe200078e0008 */
[----:B------:R-:W-:Y:S01]  /*cdb0*/  F2FP.BF16.F32.PACK_AB R68, RZ, R68 ;  /* 0x00000044ff44723e */ /* 0x000fe200000010ff */
[--C-:B------:R-:W-:Y:S01]  /*cdc0*/  @P3 IMAD.MOV.U32 R7, RZ, RZ, R9.reuse ;  /* 0x000000ffff073224 */ /* 0x100fe200078e0009 */
[----:B------:R-:W-:Y:S01]  /*cdd0*/  F2FP.BF16.F32.PACK_AB R69, RZ, R69 ;  /* 0x00000045ff45723e */ /* 0x000fe200000010ff */
[----:B------:R-:W-:Y:S01]  /*cde0*/  FMUL R75, R75, R22 ;  /* 0x000000164b4b7220 */ /* 0x000fe20000400000 */
[----:B------:R-:W-:Y:S01]  /*cdf0*/  F2FP.BF16.F32.PACK_AB R70, RZ, R70 ;  /* 0x00000046ff46723e */ /* 0x000fe200000010ff */
[-C--:B------:R-:W-:Y:S01]  /*ce00*/  FMUL R76, R76, R22.reuse ;  /* 0x000000164c4c7220 */ /* 0x080fe20000400000 */
        /* <DEDUP_REMOVED lines=50> */
[--C-:B0-----:R-:W-:Y:S01]  /*d130*/  @P2 IMAD.MOV.U32 R6, RZ, RZ, R8.reuse ;  /* 0x000000ffff062224 */ /* 0x101fe200078e0008 */
[----:B------:R-:W-:Y:S01]  /*d140*/  @P2 MOV R7, R9 ;  /* 0x0000000900072202 */ /* 0x000fe20000000f00 */
[----:B------:R-:W-:Y:S01]  /*d150*/  FMUL R92, R92, R22 ;  /* 0x000000165c5c7220 */ /* 0x000fe20000400000 */
[----:B------:R-:W-:Y:S01]  /*d160*/  F2FP.BF16.F32.PACK_AB R88, RZ, R88 ;  /* 0x00000058ff58723e */ /* 0x000fe200000010ff */
        /* <DEDUP_REMOVED lines=33> */
[----:B0-----:R-:W-:Y:S01]  /*d380*/  @P2 IMAD.MOV.U32 R6, RZ, RZ, R8 ;  /* 0x000000ffff062224 */ /* 0x001fe200078e0008 */
[----:B------:R-:W-:Y:S01]  /*d390*/  F2FP.BF16.F32.PACK_AB R101, RZ, R101 ;  /* 0x00000065ff65723e */ /* 0x000fe200000010ff */
[----:B------:R-:W-:-:S02]  /*d3a0*/  @P2 IMAD.MOV.U32 R7, RZ, RZ, R9 ;  /* 0x000000ffff072224 */ /* 0x000fc400078e0009 */
        /* <DEDUP_REMOVED lines=16> */
[----:B0-----:R-:W-:-:S02]  /*d4b0*/  @P3 IMAD.MOV.U32 R6, RZ, RZ, R8 ;  /* 0x000000ffff063224 */ /* 0x001fc400078e0008 */
[-C--:B------:R-:W-:Y:S01]  /*d4c0*/  FMUL R111, R111, R22.reuse ;  /* 0x000000166f6f7220 */ /* 0x080fe20000400000 */
        /* <DEDUP_REMOVED lines=9> */
[----:B------:R-:W-:Y:S01]  /*d560*/  @P4 STG.E.U16 desc[UR36][R4.64+0x50], R46 ;  /* 0x0000502e04004986 */ /* 0x000fe2000c101524 */
[C---:B------:R-:W-:Y:S01]  /*d570*/  ISETP.GT.AND P4, PT, R0.reuse, 0x30, P0 ;  /* 0x000000300000780c */ /* 0x040fe20000784270 */
[----:B------:R-:W-:Y:S01]  /*d580*/  FMUL R115, R115, R22 ;  /* 0x0000001673737220 */ /* 0x000fe20000400000 */
[----:B------:R-:W-:Y:S01]  /*d590*/  F2FP.BF16.F32.PACK_AB R112, RZ, R112 ;  /* 0x00000070ff70723e */ /* 0x000fe200000010ff */
[----:B------:R-:W-:Y:S01]  /*d5a0*/  @P5 STG.E.U16 desc[UR36][R4.64+0x52], R47 ;  /* 0x0000522f04005986 */ /* 0x000fe2000c101524 */
[----:B------:R-:W-:Y:S01]  /*d5b0*/  ISETP.GT.AND P5, PT, R0, 0x31, P0 ;  /* 0x000000310000780c */ /* 0x000fe200007a4270 */
[----:B------:R-:W-:Y:S01]  /*d5c0*/  FMUL R116, R116, R22 ;  /* 0x0000001674747220 */ /* 0x000fe20000400000 */
[----:B------:R-:W-:Y:S01]  /*d5d0*/  ISETP.GT.AND P6, PT, R0, 0xb8, P0 ;  /* 0x000000b80000780c */ /* 0x000fe200007c4270 */
        /* <DEDUP_REMOVED lines=8> */
[----:B------:R-:W-:Y:S01]  /*d660*/  ISETP.GT.AND P2, PT, R0, 0x38, P1 ;  /* 0x000000380000780c */ /* 0x000fe20000f44270 */
[----:B------:R-:W-:Y:S01]  /*d670*/  FMUL R119, R119, R22 ;  /* 0x0000001677777220 */ /* 0x000fe20000400000 */
[----:B------:R-:W-:-:S02]  /*d680*/  F2FP.BF16.F32.PACK_AB R116, RZ, R116 ;  /* 0x00000074ff74723e */ /* 0x000fc400000010ff */
[----:B------:R-:W-:Y:S02]  /*d690*/  F2FP.BF16.F32.PACK_AB R117, RZ, R117 ;  /* 0x00000075ff75723e */ /* 0x000fe400000010ff */
[----:B------:R-:W-:Y:S02]  /*d6a0*/  F2FP.BF16.F32.PACK_AB R118, RZ, R118 ;  /* 0x00000076ff76723e */ /* 0x000fe400000010ff */
[----:B------:R-:W-:Y:S02]  /*d6b0*/  F2FP.BF16.F32.PACK_AB R119, RZ, R119 ;  /* 0x00000077ff77723e */ /* 0x000fe400000010ff */
[----:B0-----:R-:W-:Y:S01]  /*d6c0*/  @P3 MOV R6, R8 ;  /* 0x0000000800063202 */ /* 0x001fe20000000f00 */
[----:B------:R-:W-:-:S05]  /*d6d0*/  @P3 IMAD.MOV.U32 R7, RZ, RZ, R9 ;  /* 0x000000ffff073224 */ /* 0x000fca00078e0009 */
[----:B------:R0:W-:Y:S01]  /*d6e0*/  @P3 STG.E.U16 desc[UR36][R6.64+0x62], R49 ;  /* 0x0000623106003986 */ /* 0x0001e2000c101524 */
[----:B------:R-:W-:-:S03]  /*d6f0*/  ISETP.GT.AND P3, PT, R0, 0x39, P1 ;  /* 0x000000390000780c */ /* 0x000fc60000f64270 */
[----:B------:R-:W-:Y:S01]  /*d700*/  @P4 STG.E.U16 desc[UR36][R4.64+0x60], R50 ;  /* 0x0000603204004986 */ /* 0x000fe2000c101524 */
[----:B------:R-:W-:-:S03]  /*d710*/  ISETP.GT.AND P4, PT, R0, 0x38, P0 ;  /* 0x000000380000780c */ /* 0x000fc60000784270 */
[----:B------:R-:W-:Y:S01]  /*d720*/  @P5 STG.E.U16 desc[UR36][R4.64+0x62], R51 ;  /* 0x0000623304005986 */ /* 0x000fe2000c101524 */
[----:B------:R-:W-:Y:S01]  /*d730*/  ISETP.GT.AND P5, PT, R0, 0x39, P0 ;  /* 0x000000390000780c */ /* 0x000fe200007a4270 */
[----:B0-----:R-:W-:Y:S02]  /*d740*/  @P2 IMAD.MOV.U32 R6, RZ, RZ, R8 ;  /* 0x000000ffff062224 */ /* 0x001fe400078e0008 */
[----:B------:R-:W-:-:S05]  /*d750*/  @P2 IMAD.MOV.U32 R7, RZ, RZ, R9 ;  /* 0x000000ffff072224 */ /* 0x000fca00078e0009 */
[----:B------:R0:W-:Y:S01]  /*d760*/  @P2 STG.E.U16 desc[UR36][R6.64+0x70], R52 ;  /* 0x0000703406002986 */ /* 0x0001e2000c101524 */
[----:B------:R-:W-:Y:S01]  /*d770*/  ISETP.GT.AND P2, PT, R0, 0x40, P1 ;  /* 0x000000400000780c */ /* 0x000fe20000f44270 */
[----:B0-----:R-:W-:Y:S02]  /*d780*/  @P3 IMAD.MOV.U32 R6, RZ, RZ, R8 ;  /* 0x000000ffff063224 */ /* 0x001fe400078e0008 */
        /* <DEDUP_REMOVED lines=11> */
[----:B0-----:R-:W-:Y:S01]  /*d840*/  @P3 IMAD.MOV.U32 R6, RZ, RZ, R8 ;  /* 0x000000ffff063224 */ /* 0x001fe200078e0008 */
[----:B------:R-:W-:-:S05]  /*d850*/  @P3 MOV R7, R9 ;  /* 0x0000000900073202 */ /* 0x000fca0000000f00 */
        /* <DEDUP_REMOVED lines=29> */
[----:B------:R-:W-:Y:S02]  /*da30*/  ISETP.GT.AND P5, PT, R0, 0x59, P0 ;  /* 0x000000590000780c */ /* 0x000fe400007a4270 */
[----:B0-----:R-:W-:Y:S01]  /*da40*/  @P2 MOV R6, R8 ;  /* 0x0000000800062202 */ /* 0x001fe20000000f00 */
        /* <DEDUP_REMOVED lines=23> */
[----:B0-----:R-:W-:Y:S01]  /*dbc0*/  @P2 IMAD.MOV.U32 R6, RZ, RZ, R8 ;  /* 0x000000ffff062224 */ /* 0x001fe200078e0008 */
[----:B------:R-:W-:-:S05]  /*dbd0*/  @P2 MOV R7, R9 ;  /* 0x0000000900072202 */ /* 0x000fca0000000f00 */
        /* <DEDUP_REMOVED lines=25> */
[----:B------:R-:W-:Y:S02]  /*dd70*/  ISETP.GT.AND P2, PT, R0, 0x80, P1 ;  /* 0x000000800000780c */ /* 0x000fe40000f44270 */
        /* <DEDUP_REMOVED lines=79> */
[C---:B------:R-:W-:Y:S02]  /*e270*/  ISETP.GT.AND P2, PT, R0.reuse, 0xb1, P1 ;  /* 0x000000b10000780c */ /* 0x040fe40000f44270 */
[----:B------:R-:W-:Y:S01]  /*e280*/  ISETP.GT.AND P1, PT, R0, 0xb9, P1 ;  /* 0x000000b90000780c */ /* 0x000fe20000f24270 */
[----:B0-----:R-:W-:Y:S01]  /*e290*/  @P5 IMAD.MOV.U32 R6, RZ, RZ, R8 ;  /* 0x000000ffff065224 */ /* 0x001fe200078e0008 */
[----:B------:R-:W-:-:S05]  /*e2a0*/  @P5 MOV R7, R9 ;  /* 0x0000000900075202 */ /* 0x000fca0000000f00 */
[----:B------:R0:W-:Y:S01]  /*e2b0*/  @P5 STG.E.U16 desc[UR36][R6.64+0x160], R112 ;  /* 0x0001607006005986 */ /* 0x0001e2000c101524 */
[C---:B------:R-:W-:Y:S02]  /*e2c0*/  ISETP.GT.AND P5, PT, R0.reuse, 0xb0, P0 ;  /* 0x000000b00000780c */ /* 0x040fe400007a4270 */
[----:B------:R-:W-:Y:S01]  /*e2d0*/  ISETP.GT.AND P0, PT, R0, 0xb9, P0 ;  /* 0x000000b90000780c */ /* 0x000fe20000704270 */
[----:B0-----:R-:W-:Y:S02]  /*e2e0*/  @P2 IMAD.MOV.U32 R6, RZ, RZ, R8 ;  /* 0x000000ffff062224 */ /* 0x001fe400078e0008 */
[----:B------:R-:W-:-:S05]  /*e2f0*/  @P2 IMAD.MOV.U32 R7, RZ, RZ, R9 ;  /* 0x000000ffff072224 */ /* 0x000fca00078e0009 */
[----:B------:R0:W-:Y:S04]  /*e300*/  @P2 STG.E.U16 desc[UR36][R6.64+0x162], R113 ;  /* 0x0001627106002986 */ /* 0x0001e8000c101524 */
[----:B------:R-:W-:Y:S04]  /*e310*/  @P5 STG.E.U16 desc[UR36][R4.64+0x160], R114 ;  /* 0x0001607204005986 */ /* 0x000fe8000c101524 */
[----:B------:R-:W-:Y:S01]  /*e320*/  @P4 STG.E.U16 desc[UR36][R4.64+0x162], R115 ;  /* 0x0001627304004986 */ /* 0x000fe2000c101524 */
[----:B0-----:R-:W-:Y:S02]  /*e330*/  @P3 IMAD.MOV.U32 R6, RZ, RZ, R8 ;  /* 0x000000ffff063224 */ /* 0x001fe400078e0008 */
[----:B------:R-:W-:-:S05]  /*e340*/  @P3 IMAD.MOV.U32 R7, RZ, RZ, R9 ;  /* 0x000000ffff073224 */ /* 0x000fca00078e0009 */
[----:B------:R0:W-:Y:S04]  /*e350*/  @P3 STG.E.U16 desc[UR36][R6.64+0x170], R116 ;  /* 0x0001707406003986 */ /* 0x0001e8000c101524 */
[----:B------:R1:W-:Y:S04]  /*e360*/  @P1 STG.E.U16 desc[UR36][R8.64+0x172], R117 ;  /* 0x0001727508001986 */ /* 0x0003e8000c101524 */
[----:B------:R1:W-:Y:S01]  /*e370*/  @P6 STG.E.U16 desc[UR36][R4.64+0x170], R118 ;  /* 0x0001707604006986 */ /* 0x0003e2000c101524 */
[----:B0-----:R-:W-:Y:S02]  /*e380*/  @P0 IMAD.MOV.U32 R6, RZ, RZ, R4 ;  /* 0x000000ffff060224 */ /* 0x001fe400078e0004 */
[----:B------:R-:W-:-:S05]  /*e390*/  @P0 IMAD.MOV.U32 R7, RZ, RZ, R5 ;  /* 0x000000ffff070224 */ /* 0x000fca00078e0005 */
[----:B------:R1:W-:Y:S02]  /*e3a0*/  @P0 STG.E.U16 desc[UR36][R6.64+0x172], R119 ;  /* 0x0001727706000986 */ /* 0x0003e4000c101524 */
.L_x_411:
[----:B------:R-:W-:Y:S05]  /*e3b0*/  BSYNC B0 ;  /* 0x0000000000007941 */ /* 0x000fea0003800000 */
.L_x_29:
[----:B------:R-:W-:Y:S01]  /*e3c0*/  ULDC UR4, c[0x0][0xc] ;  /* 0x0000030000047ab9 */ /* 0x000fe20000000800 */
[----:B------:R-:W-:Y:S01]  /*e3d0*/  ULDC UR5, c[0x0][0x10] ;  /* 0x0000040000057ab9 */ /* 0x000fe20000000800 */
[----:B0-----:R-:W0:Y:S01]  /*e3e0*/  LDC R3, c[0x0][0x14] ;  /* 0x00000500ff037b82 */ /* 0x001e220000000800 */
[----:B------:R-:W-:Y:S01]  /*e3f0*/  UIMAD.WIDE.U32 UR4, UR4, UR5, URZ ;  /* 0x00000005040472a5 */ /* 0x000fe2000f8e003f */
[----:B------:R-:W-:Y:S01]  /*e400*/  PRMT R0, RZ, 0x7610, R0 ;  /* 0x00007610ff007816 */ /* 0x000fe20000000000 */
[----:B------:R-:W-:Y:S01]  /*e410*/  UMOV UR42, 0xffffffff ;  /* 0xffffffff002a7882 */ /* 0x000fe20000000000 */
[----:B------:R-:W-:-:S03]  /*e420*/  UMOV UR43, 0xffffffff ;  /* 0xffffffff002b7882 */ /* 0x000fc60000000000 */
[----:B0-----:R-:W-:-:S04]  /*e430*/  IMAD.WIDE.U32 R16, R3, UR4, R16 ;  /* 0x0000000403107c25 */ /* 0x001fc8000f8e0010 */
[----:B------:R-:W-:Y:S01]  /*e440*/  IMAD R3, R3, UR5, RZ ;  /* 0x0000000503037c24 */ /* 0x000fe2000f8e02ff */
[----:B------:R-:W-:Y:S02]  /*e450*/  ULDC.64 UR4, c[0x0][0x650] ;  /* 0x0001940000047ab9 */ /* 0x000fe40000000a00 */
[----:B------:R-:W-:Y:S01]  /*e460*/  ISETP.GE.U32.AND P0, PT, R16, UR4, PT ;  /* 0x0000000410007c0c */ /* 0x000fe2000bf06070 */
[----:B------:R-:W-:-:S05]  /*e470*/  IMAD.IADD R17, R17, 0x1, R3 ;  /* 0x0000000111117824 */ /* 0x000fca00078e0203 */
[----:B------:R-:W-:-:S13]  /*e480*/  ISETP.GE.U32.AND.EX P0, PT, R17, UR5, PT, P0 ;  /* 0x0000000511007c0c */ /* 0x000fda000bf06100 */
[----:B------:R-:W-:Y:S05]  /*e490*/  @P0 BRA `(.L_x_412) ;  /* 0x0000000400880947 */ /* 0x000fea0003800000 */
[----:B------:R-:W0:Y:S01]  /*e4a0*/  S2UR UR6, SR_CTAID.X ;  /* 0x00000000000679c3 */ /* 0x000e220000002500 */
[----:B------:R-:W-:Y:S01]  /*e4b0*/  ULDC.64 UR12, c[0x0][0x628] ;  /* 0x00018a00000c7ab9 */ /* 0x000fe20000000a00 */
[----:B------:R-:W-:Y:S01]  /*e4c0*/  ULDC UR4, c[0x0][0x150] ;  /* 0x0000540000047ab9 */ /* 0x000fe20000000800 */
[----:B------:R-:W-:Y:S01]  /*e4d0*/  ISETP.NE.U32.AND P0, PT, RZ, UR12, PT ;  /* 0x0000000cff007c0c */ /* 0x000fe2000bf05070 */
[----:B------:R-:W-:Y:S01]  /*e4e0*/  ULDC UR15, c[0x0][0x630] ;  /* 0x00018c00000f7ab9 */ /* 0x000fe20000000800 */
[C---:B------:R-:W-:Y:S01]  /*e4f0*/  R2UR UR16, R16.reuse ;  /* 0x00000000101072ca */ /* 0x040fe200000e0000 */
[----:B------:R-:W-:Y:S01]  /*e500*/  ULDC UR19, c[0x0][0x154] ;  /* 0x0000550000137ab9 */ /* 0x000fe20000000800 */
[----:B------:R-:W-:Y:S01]  /*e510*/  ISETP.NE.AND.EX P0, PT, RZ, UR13, PT, P0 ;  /* 0x0000000dff007c0c */ /* 0x000fe2000bf05300 */
[----:B------:R-:W1:Y:S01]  /*e520*/  S2UR UR18, SR_CTAID.Y ;  /* 0x00000000001279c3 */ /* 0x000e620000002600 */
[----:B------:R-:W-:Y:S02]  /*e530*/  R2UR UR17, R17 ;  /* 0x00000000111172ca */ /* 0x000fe400000e0000 */
[----:B------:R-:W-:-:S02]  /*e540*/  R2UR UR10, R16 ;  /* 0x00000000100a72ca */ /* 0x000fc400000e0000 */
[----:B------:R-:W-:Y:S02]  /*e550*/  R2UR UR11, R17 ;  /* 0x00000000110b72ca */ /* 0x000fe400000e0000 */
[----:B0-----:R-:W-:-:S05]  /*e560*/  I2FP.F32.U32 R0, UR6 ;  /* 0x0000000600007c45 */ /* 0x001fca0008201000 */
[----:B------:R-:W-:-:S04]  /*e570*/  FMUL R0, R0, UR4 ;  /* 0x0000000400007c20 */ /* 0x000fc80008400000 */
[----:B------:R0:W0:Y:S01]  /*e580*/  F2I.U32.TRUNC.NTZ R3, R0 ;  /* 0x0000000000037305 */ /* 0x000022000020f000 */
[----:B-1----:R-:W-:Y:S05]  /*e590*/  @!P0 BRA `(.L_x_413) ;  /* 0x0000000000308947 */ /* 0x002fea0003800000 */
        /* <DEDUP_REMOVED lines=12> */
.L_x_413:
[----:B------:R-:W-:Y:S01]  /*e660*/  USHF.R.U64 UR43, UR10, UR15, UR11 ;  /* 0x0000000f0a2b7299 */ /* 0x000fe2000800120b */
[----:B0-----:R-:W-:Y:S01]  /*e670*/  I2FP.F32.U32 R0, UR18 ;  /* 0x0000001200007c45 */ /* 0x001fe20008201000 */
[----:B------:R-:W-:Y:S02]  /*e680*/  USHF.R.U32.HI UR4, URZ, UR15, UR11 ;  /* 0x0000000f3f047299 */ /* 0x000fe4000801160b */
        /* <DEDUP_REMOVED lines=8> */
[----:B------:R-:W-:Y:S01]  /*e710*/  UIMAD.WIDE.U32 UR8, UR10, UR12, UR8 ;  /* 0x0000000c0a0872a5 */ /* 0x000fe2000f8e0008 */
[----:B------:R-:W-:Y:S01]  /*e720*/  R2UR UR12, R3 ;  /* 0x00000000030c72ca */ /* 0x000fe200000e0000 */
[----:B------:R-:W-:Y:S01]  /*e730*/  UIMAD UR10, UR10, UR13, UR4 ;  /* 0x0000000d0a0a72a4 */ /* 0x000fe2000f8e0204 */
[----:B------:R-:W-:Y:S01]  /*e740*/  ULDC UR11, c[0x0][0x618] ;  /* 0x00018600000b7ab9 */ /* 0x000fe20000000800 */
[----:B------:R-:W-:Y:S02]  /*e750*/  ULDC UR21, c[0x0][0x658] ;  /* 0x0001960000157ab9 */ /* 0x000fe40000000800 */
[----:B------:R-:W-:Y:S01]  /*e760*/  UIADD3 UR9, UR9, UR10, URZ ;  /* 0x0000000a09097290 */ /* 0x000fe2000fffe03f */
[----:B------:R-:W-:Y:S01]  /*e770*/  UMOV UR15, 0xffffffff ;  /* 0xffffffff000f7882 */ /* 0x000fe20000000000 */
[----:B------:R-:W-:Y:S01]  /*e780*/  ULDC.64 UR4, c[0x0][0x640] ;  /* 0x0001900000047ab9 */ /* 0x000fe20000000a00 */
[----:B------:R-:W-:Y:S01]  /*e790*/  USHF.L.U32 UR15, UR15, UR21, URZ ;  /* 0x000000150f0f7299 */ /* 0x000fe2000800063f */
[----:B------:R-:W-:Y:S01]  /*e7a0*/  ISETP.NE.U32.AND P0, PT, RZ, UR4, PT ;  /* 0x00000004ff007c0c */ /* 0x000fe2000bf05070 */
[----:B------:R-:W-:-:S02]  /*e7b0*/  USHF.R.U64 UR16, UR8, UR11, UR9 ;  /* 0x0000000b08107299 */ /* 0x000fc40008001209 */
[----:B------:R-:W-:Y:S01]  /*e7c0*/  USHF.R.U32.HI UR8, URZ, UR11, UR9 ;  /* 0x0000000b3f087299 */ /* 0x000fe20008011609 */
[----:B0-----:R-:W-:Y:S01]  /*e7d0*/  R2UR UR14, R0 ;  /* 0x00000000000e72ca */ /* 0x001fe200000e0000 */
[----:B------:R-:W-:Y:S01]  /*e7e0*/  ULDC UR17, c[0x0][0x608] ;  /* 0x0001820000117ab9 */ /* 0x000fe20000000800 */
[----:B------:R-:W-:Y:S01]  /*e7f0*/  ULOP3.LUT UR41, URZ, UR15, URZ, 0x33, !UPT ;  /* 0x0000000f3f297292 */ /* 0x000fe2000f8e333f */
[----:B------:R-:W-:Y:S01]  /*e800*/  ISETP.NE.AND.EX P0, PT, RZ, UR5, PT, P0 ;  /* 0x00000005ff007c0c */ /* 0x000fe2000bf05300 */
[----:B------:R-:W-:Y:S02]  /*e810*/  USHF.R.U64 UR15, UR16, UR17, UR8 ;  /* 0x00000011100f7299 */ /* 0x000fe40008001208 */
[----:B------:R-:W-:Y:S02]  /*e820*/  USHF.R.U32.HI UR8, URZ, UR17, UR8 ;  /* 0x000000113f087299 */ /* 0x000fe40008011608 */
[----:B------:R-:W-:Y:S02]  /*e830*/  UIADD3 UR12, -UR12, URZ, URZ ;  /* 0x0000003f0c0c7290 */ /* 0x000fe4000fffe13f */
[----:B------:R-:W-:Y:S01]  /*e840*/  USHF.R.U64 UR17, UR15, UR21, UR8 ;  /* 0x000000150f117299 */ /* 0x000fe20008001208 */
[----:B------:R-:W-:Y:S01]  /*e850*/  UMOV UR19, 0x1 ;  /* 0x0000000100137882 */ /* 0x000fe20000000000 */
[----:B------:R-:W-:Y:S01]  /*e860*/  ULDC UR13, c[0x0][0x144] ;  /* 0x00005100000d7ab9 */ /* 0x000fe20000000800 */
[----:B------:R-:W-:Y:S01]  /*e870*/  ULDC UR7, c[0x0][0x600] ;  /* 0x0001800000077ab9 */ /* 0x000fe20000000800 */
[----:B------:R-:W-:-:S02]  /*e880*/  USHF.L.U32 UR24, UR19, UR21, URZ ;  /* 0x0000001513187299 */ /* 0x000fc4000800063f */
[----:B------:R-:W-:Y:S02]  /*e890*/  USHF.R.U32.HI UR8, URZ, UR21, UR8 ;  /* 0x000000153f087299 */ /* 0x000fe40008011608 */
[----:B------:R-:W-:Y:S02]  /*e8a0*/  UIMAD UR21, UR13, UR12, UR6 ;  /* 0x0000000c0d1572a4 */ /* 0x000fe4000f8e0206 */
[----:B------:R-:W-:Y:S02]  /*e8b0*/  UIADD3 UR20, UR7, -0x1, URZ ;  /* 0xffffffff07147890 */ /* 0x000fe4000fffe03f */
[----:B------:R-:W-:Y:S01]  /*e8c0*/  UIADD3 UR19, -UR14, URZ, URZ ;  /* 0x0000003f0e137290 */ /* 0x000fe2000fffe13f */
        /* <DEDUP_REMOVED lines=17> */
.L_x_414:
[----:B------:R-:W-:Y:S01]  /*e9e0*/  UISETP.NE.AND UP0, UPT, UR45, URZ, UPT ;  /* 0x0000003f2d00728c */ /* 0x000fe2000bf05270 */
[----:B------:R-:W-:Y:S01]  /*e9f0*/  IMAD.MOV.U32 R0, RZ, RZ, 0x1 ;  /* 0x00000001ff007424 */ /* 0x000fe200078e00ff */
[----:B------:R-:W-:Y:S02]  /*ea00*/  USHF.R.U64 UR4, UR6, UR22, UR8 ;  /* 0x0000001606047299 */ /* 0x000fe40008001208 */
[----:B------:R-:W-:Y:S02]  /*ea10*/  ULOP3.LUT UR41, UR15, UR41, URZ, 0xc0, !UPT ;  /* 0x000000290f297292 */ /* 0x000fe4000f8ec03f */
[----:B------:R-:W-:Y:S02]  /*ea20*/  UIADD3 UR5, -UR4, URZ, URZ ;  /* 0x0000003f04057290 */ /* 0x000fe4000fffe13f */
[----:B------:R-:W-:Y:S02]  /*ea30*/  UIMAD UR41, UR24, UR4, UR41 ;  /* 0x00000004182972a4 */ /* 0x000fe4000f8e0229 */
[----:B------:R-:W-:-:S02]  /*ea40*/  ULOP3.LUT UR16, UR16, UR20, URZ, 0xc0, !UPT ;  /* 0x0000001410107292 */ /* 0x000fc4000f8ec03f */
[----:B------:R-:W-:Y:S02]  /*ea50*/  @UP0 UIMAD UR21, UR25, UR19, UR18 ;  /* 0x00000013191502a4 */ /* 0x000fe4000f8e0212 */
[----:B------:R-:W-:-:S03]  /*ea60*/  UIMAD UR4, UR5, UR23, UR17 ;  /* 0x00000017050472a4 */ /* 0x000fc6000f8e0211 */
[----:B------:R-:W-:Y:S01]  /*ea70*/  ULDC UR5, c[0x0][0x610] ;  /* 0x0001840000057ab9 */ /* 0x000fe20000000800 */
[----:B------:R-:W-:Y:S02]  /*ea80*/  UIMAD UR4, UR4, UR7, UR16 ;  /* 0x00000007040472a4 */ /* 0x000fe4000f8e0210 */
[----:B------:R-:W-:-:S04]  /*ea90*/  UIMAD UR41, UR41, UR5, UR21 ;  /* 0x00000005292972a4 */ /* 0x000fc8000f8e0215 */
[----:B------:R-:W-:Y:S02]  /*eaa0*/  USEL UR42, UR4, UR41, !UP0 ;  /* 0x00000029042a7287 */ /* 0x000fe4000c000000 */
[----:B------:R-:W-:-:S12]  /*eab0*/  USEL UR41, UR41, UR4, !UP0 ;  /* 0x0000000429297287 */ /* 0x000fd8000c000000 */
.L_x_412:
[----:B------:R-:W-:-:S13]  /*eac0*/  LOP3.LUT P0, RZ, R0, 0xff, RZ, 0xc0, !PT ;  /* 0x000000ff00ff7812 */ /* 0x000fda000780c0ff */
[----:B------:R-:W-:Y:S05]  /*ead0*/  @P0 BRA `(.L_x_415) ;  /* 0xffffff2400a80947 */ /* 0x000fea000383ffff */
[----:B------:R-:W-:Y:S05]  /*eae0*/  EXIT ;  /* 0x000000000000794d */ /* 0x000fea0003800000 */
.L_x_4:
[----:B------:R-:W-:Y:S01]  /*eaf0*/  ULDC.64 UR8, c[0x0][0x650] ;  /* 0x0001940000087ab9 */ /* 0x000fe20000000a00 */
[----:B------:R-:W-:Y:S01]  /*eb00*/  PRMT R0, RZ, 0x7610, R0 ;  /* 0x00007610ff007816 */ /* 0x000fe20000000000 */
[----:B------:R-:W-:Y:S01]  /*eb10*/  IMAD.MOV.U32 R4, RZ, RZ, -0x1 ;  /* 0xffffffffff047424 */ /* 0x000fe200078e00ff */
[----:B------:R-:W-:Y:S01]  /*eb20*/  ISETP.GE.U32.AND P0, PT, R16, UR8, PT ;  /* 0x0000000810007c0c */ /* 0x000fe2000bf06070 */
[----:B------:R-:W-:Y:S01]  /*eb30*/  IMAD.MOV.U32 R11, RZ, RZ, -0x1 ;  /* 0xffffffffff0b7424 */ /* 0x000fe200078e00ff */
[----:B------:R-:W-:Y:S02]  /*eb40*/  MOV R3, 0xffffffff ;  /* 0xffffffff00037802 */ /* 0x000fe40000000f00 */
[----:B------:R-:W-:-:S13]  /*eb50*/  ISETP.GE.U32.AND.EX P0, PT, R17, UR9, PT, P0 ;  /* 0x0000000911007c0c */ /* 0x000fda000bf06100 */
[----:B------:R-:W-:Y:S05]  /*eb60*/  @P0 BRA `(.L_x_416) ;  /* 0x00000004008c0947 */ /* 0x000fea0003800000 */
[----:B------:R-:W-:Y:S01]  /*eb70*/  I2FP.F32.U32 R0, UR4 ;  /* 0x0000000400007c45 */ /* 0x000fe20008201000 */
[----:B0-----:R-:W-:Y:S01]  /*eb80*/  ULDC.64 UR16, c[0x0][0x628] ;  /* 0x00018a0000107ab9 */ /* 0x001fe20000000a00 */
        /* <DEDUP_REMOVED lines=24> */
.L_x_417:
        /* <DEDUP_REMOVED lines=24> */
[----:B------:R-:W-:Y:S01]  /*ee90*/  UMOV UR19, 0x1 ;  /* 0x0000000100137882 */ /* 0x000fe20000000000 */
[----:B------:R-:W-:Y:S01]  /*eea0*/  ULDC UR20, c[0x0][0x608] ;  /* 0x0001820000147ab9 */ /* 0x000fe20000000800 */
[----:B------:R-:W-:Y:S01]  /*eeb0*/  USHF.L.U32 UR26, UR19, UR23, URZ ;  /* 0x00000017131a7299 */ /* 0x000fe2000800063f */
[----:B------:R-:W-:Y:S01]  /*eec0*/  ISETP.NE.AND.EX P0, PT, RZ, UR9, PT, P0 ;  /* 0x00000009ff007c0c */ /* 0x000fe2000bf05300 */
[----:B------:R-:W-:Y:S02]  /*eed0*/  USHF.R.U64 UR19, UR18, UR20, UR11 ;  /* 0x0000001412137299 */ /* 0x000fe4000800120b */
[----:B------:R-:W-:Y:S02]  /*eee0*/  USHF.R.U32.HI UR11, URZ, UR20, UR11 ;  /* 0x000000143f0b7299 */ /* 0x000fe4000801160b */
[----:B------:R-:W-:-:S02]  /*eef0*/  UIADD3 UR15, -UR15, URZ, URZ ;  /* 0x0000003f0f0f7290 */ /* 0x000fc4000fffe13f */
[----:B------:R-:W-:Y:S01]  /*ef00*/  USHF.R.U64 UR20, UR19, UR23, UR11 ;  /* 0x0000001713147299 */ /* 0x000fe2000800120b */
[----:B------:R-:W-:Y:S01]  /*ef10*/  ULDC UR16, c[0x0][0x144] ;  /* 0x0000510000107ab9 */ /* 0x000fe20000000800 */
[----:B------:R-:W-:Y:S01]  /*ef20*/  ULDC UR6, c[0x0][0x600] ;  /* 0x0001800000067ab9 */ /* 0x000fe20000000800 */
[----:B------:R-:W-:Y:S02]  /*ef30*/  USHF.R.U32.HI UR11, URZ, UR23, UR11 ;  /* 0x000000173f0b7299 */ /* 0x000fe4000801160b */
[----:B------:R-:W-:Y:S02]  /*ef40*/  UIMAD UR23, UR16, UR15, UR4 ;  /* 0x0000000f101772a4 */ /* 0x000fe4000f8e0204 */
[----:B------:R-:W-:Y:S02]  /*ef50*/  UIADD3 UR22, UR6, -0x1, URZ ;  /* 0xffffffff06167890 */ /* 0x000fe4000fffe03f */
[----:B------:R-:W-:Y:S02]  /*ef60*/  ULOP3.LUT UR27, URZ, UR13, URZ, 0x33, !UPT ;  /* 0x0000000d3f1b7292 */ /* 0x000fe4000f8e333f */
        /* <DEDUP_REMOVED lines=18> */
.L_x_418:
[----:B------:R-:W-:Y:S01]  /*f090*/  UISETP.NE.AND UP0, UPT, UR45, URZ, UPT ;  /* 0x0000003f2d00728c */ /* 0x000fe2000bf05270 */
[----:B------:R-:W-:Y:S01]  /*f0a0*/  IMAD.MOV.U32 R0, RZ, RZ, 0x1 ;  /* 0x00000001ff007424 */ /* 0x000fe200078e00ff */
[----:B------:R-:W-:Y:S01]  /*f0b0*/  USHF.R.U64 UR8, UR4, UR24, UR11 ;  /* 0x0000001804087299 */ /* 0x000fe2000800120b */
[----:B------:R-:W-:Y:S01]  /*f0c0*/  IMAD.U32 R11, RZ, RZ, UR5 ;  /* 0x00000005ff0b7e24 */ /* 0x000fe2000f8e00ff */
[----:B------:R-:W-:Y:S02]  /*f0d0*/  ULOP3.LUT UR4, UR19, UR27, URZ, 0xc0, !UPT ;  /* 0x0000001b13047292 */ /* 0x000fe4000f8ec03f */
[----:B------:R-:W-:Y:S02]  /*f0e0*/  ULOP3.LUT UR18, UR18, UR22, URZ, 0xc0, !UPT ;  /* 0x0000001612127292 */ /* 0x000fe4000f8ec03f */
[----:B------:R-:W-:-:S03]  /*f0f0*/  UIMAD UR4, UR26, UR8, UR4 ;  /* 0x000000081a0472a4 */ /* 0x000fc6000f8e0204 */
[----:B------:R-:W-:Y:S02]  /*f100*/  @UP0 UIMAD UR23, UR28, UR21, UR7 ;  /* 0x000000151c1702a4 */ /* 0x000fe4000f8e0207 */
[----:B------:R-:W-:-:S03]  /*f110*/  UIADD3 UR7, -UR8, URZ, URZ ;  /* 0x0000003f08077290 */ /* 0x000fc6000fffe13f */
[----:B------:R-:W-:Y:S01]  /*f120*/  ULDC UR8, c[0x0][0x610] ;  /* 0x0001840000087ab9 */ /* 0x000fe20000000800 */
[----:B------:R-:W-:Y:S02]  /*f130*/  UIMAD UR7, UR7, UR25, UR20 ;  /* 0x00000019070772a4 */ /* 0x000fe4000f8e0214 */
[----:B------:R-:W-:Y:S02]  /*f140*/  UIMAD UR4, UR4, UR8, UR23 ;  /* 0x00000008040472a4 */ /* 0x000fe4000f8e0217 */
[----:B------:R-:W-:-:S04]  /*f150*/  UIMAD UR7, UR7, UR6, UR18 ;  /* 0x00000006070772a4 */ /* 0x000fc8000f8e0212 */
[----:B------:R-:W-:Y:S02]  /*f160*/  USEL UR6, UR7, UR4, !UP0 ;  /* 0x0000000407067287 */ /* 0x000fe4000c000000 */
[----:B------:R-:W-:-:S04]  /*f170*/  USEL UR4, UR4, UR7, !UP0 ;  /* 0x0000000704047287 */ /* 0x000fc8000c000000 */
[----:B------:R-:W-:Y:S02]  /*f180*/  IMAD.U32 R4, RZ, RZ, UR6 ;  /* 0x00000006ff047e24 */ /* 0x000fe4000f8e00ff */
[----:B------:R-:W-:-:S07]  /*f190*/  IMAD.U32 R3, RZ, RZ, UR4 ;  /* 0x00000004ff037e24 */ /* 0x000fce000f8e00ff */
.L_x_416:
[----:B------:R-:W-:-:S08]  /*f1a0*/  NOP ;  /* 0x0000000000007918 */ /* 0x000fd00000000000 */
[----:B------:R-:W1:-:S00]  /*f1b0*/  USETMAXREG.DEALLOC.CTAPOOL 0x28 ;  /* 0x00000028000079c8 */ /* 0x000e4000080e0500 */
[----:B------:R-:W-:-:S13]  /*f1c0*/  ISETP.NE.AND P0, PT, RZ, UR10, PT ;  /* 0x0000000aff007c0c */ /* 0x000fda000bf05270 */
[----:B0-----:R-:W-:Y:S05]  /*f1d0*/  @P0 EXIT ;  /* 0x000000000000094d */ /* 0x001fea0003800000 */
[----:B-1----:R-:W-:Y:S01]  /*f1e0*/  LOP3.LUT P0, RZ, R0, 0xff, RZ, 0xc0, !PT ;  /* 0x000000ff00ff7812 */ /* 0x002fe2000780c0ff */
[----:B------:R-:W-:Y:S02]  /*f1f0*/  IMAD.MOV.U32 R8, RZ, RZ, 0x1 ;  /* 0x00000001ff087424 */ /* 0x000fe400078e00ff */
[----:B------:R-:W-:-:S10]  /*f200*/  IMAD.MOV.U32 R0, RZ, RZ, RZ ;  /* 0x000000ffff007224 */ /* 0x000fd400078e00ff */
[----:B------:R-:W-:Y:S05]  /*f210*/  @!P0 BRA `(.L_x_419) ;  /* 0x0000000c004c8947 */ /* 0x000fea0003800000 */
[----:B------:R-:W-:Y:S01]  /*f220*/  ULDC UR4, c[0x0][0x28c] ;  /* 0x0000a30000047ab9 */ /* 0x000fe20000000800 */
[----:B------:R-:W-:Y:S01]  /*f230*/  ULDC UR6, c[0x0][0x658] ;  /* 0x0001960000067ab9 */ /* 0x000fe20000000800 */
[----:B------:R-:W-:Y:S01]  /*f240*/  UIADD3 UR10, UR4, 0x1f, URZ ;  /* 0x0000001f040a7890 */ /* 0x000fe2000fffe03f */
[C---:B------:R-:W-:Y:S01]  /*f250*/  LOP3.LUT P3, RZ, R2.reuse, 0x7f, RZ, 0xc0, !PT ;  /* 0x0000007f02ff7812 */ /* 0x040fe2000786c0ff */
[----:B------:R-:W-:Y:S01]  /*f260*/  UMOV UR7, 0xffffffff ;  /* 0xffffffff00077882 */ /* 0x000fe20000000000 */
[----:B------:R-:W-:Y:S01]  /*f270*/  ULDC UR5, c[0x0][0x600] ;  /* 0x0001800000057ab9 */ /* 0x000fe20000000800 */
[----:B------:R-:W-:Y:S01]  /*f280*/  UMOV UR9, 0x1 ;  /* 0x0000000100097882 */ /* 0x000fe20000000000 */
[----:B------:R-:W-:Y:S01]  /*f290*/  USHF.L.U32 UR7, UR7, UR6, URZ ;  /* 0x0000000607077299 */ /* 0x000fe2000800063f */
[----:B------:R-:W-:Y:S01]  /*f2a0*/  LOP3.LUT P0, RZ, R2, 0x1f, RZ, 0xc0, !PT ;  /* 0x0000001f02ff7812 */ /* 0x000fe2000780c0ff */
[----:B------:R-:W-:Y:S01]  /*f2b0*/  UIADD3 UR4, UR5, -0x1, URZ ;  /* 0xffffffff05047890 */ /* 0x000fe2000fffe03f */
[----:B------:R-:W-:Y:S01]  /*f2c0*/  BSSY B0, `(.L_x_419) ;  /* 0x00000c8000007945 */ /* 0x000fe20003800000 */
[----:B------:R-:W-:Y:S01]  /*f2d0*/  USHF.R.S32.HI UR11, URZ, 0x1f, UR10 ;  /* 0x0000001f3f0b7899 */ /* 0x000fe2000801140a */
[----:B------:R-:W-:Y:S01]  /*f2e0*/  PLOP3.LUT P0, PT, P0, P3, PT, 0x8a, 0x0 ;  /* 0x000000000000781c */ /* 0x000fe20000707172 */
[----:B------:R-:W-:Y:S01]  /*f2f0*/  ULDC UR8, c[0x0][0xc] ;  /* 0x0000030000087ab9 */ /* 0x000fe20000000800 */
[----:B------:R-:W-:Y:S01]  /*f300*/  USHF.L.U32 UR5, UR9, UR6, URZ ;  /* 0x0000000609057299 */ /* 0x000fe2000800063f */
[----:B------:R-:W-:Y:S01]  /*f310*/  MOV R9, 0x1 ;  /* 0x0000000100097802 */ /* 0x000fe20000000f00 */
[----:B------:R-:W-:Y:S01]  /*f320*/  ULEA.HI UR11, UR11, UR10, URZ, 0x5 ;  /* 0x0000000a0b0b7291 */ /* 0x000fe2000f8f283f */
[----:B------:R-:W-:Y:S01]  /*f330*/  IMAD.MOV.U32 R8, RZ, RZ, 0x1 ;  /* 0x00000001ff087424 */ /* 0x000fe200078e00ff */
[----:B------:R-:W-:Y:S01]  /*f340*/  ULDC UR9, c[0x0][0x10] ;  /* 0x0000040000097ab9 */ /* 0x000fe20000000800 */
[----:B------:R-:W-:Y:S01]  /*f350*/  ULOP3.LUT UR6, URZ, UR7, URZ, 0x33, !UPT ;  /* 0x000000073f067292 */ /* 0x000fe2000f8e333f */
[----:B------:R-:W-:Y:S01]  /*f360*/  IMAD.MOV.U32 R0, RZ, RZ, RZ ;  /* 0x000000ffff007224 */ /* 0x000fe200078e00ff */
[----:B------:R-:W-:Y:S01]  /*f370*/  UIMAD.WIDE.U32 UR8, UR8, UR9, URZ ;  /* 0x00000009080872a5 */ /* 0x000fe2000f8e003f */
[----:B------:R-:W-:Y:S01]  /*f380*/  ULDC UR7, c[0x0][0x14] ;  /* 0x0000050000077ab9 */ /* 0x000fe20000000800 */
[----:B------:R-:W-:-:S02]  /*f390*/  USHF.R.S32.HI UR19, URZ, 0x5, UR11 ;  /* 0x000000053f137899 */ /* 0x000fc4000801140b */
[----:B------:R-:W-:Y:S02]  /*f3a0*/  UIMAD.WIDE.U32 UR22, UR8, UR7, URZ ;  /* 0x00000007081672a5 */ /* 0x000fe4000f8e003f */
[----:B------:R-:W-:Y:S02]  /*f3b0*/  UIMAD UR13, UR9, UR7, URZ ;  /* 0x00000007090d72a4 */ /* 0x000fe4000f8e023f */
[----:B------:R-:W-:Y:S02]  /*f3c0*/  ULOP3.LUT UR21, UR40, 0x2, URZ, 0xfc, !UPT ;  /* 0x0000000228157892 */ /* 0x000fe4000f8efc3f */
[----:B------:R-:W-:Y:S02]  /*f3d0*/  UIADD3 UR13, UR23, UR13, URZ ;  /* 0x0000000d170d7290 */ /* 0x000fe4000fffe03f */
[----:B------:R-:W-:Y:S01]  /*f3e0*/  UIADD3 UR26, UR19, 0x1, URZ ;  /* 0x00000001131a7890 */ /* 0x000fe2000fffe03f */
[----:B------:R-:W-:-:S11]  /*f3f0*/  ULDC.64 UR24, c[0x0][0x198] ;  /* 0x0000660000187ab9 */ /* 0x000fd60000000a00 */
.L_x_431:
[----:B------:R-:W-:-:S03]  /*f400*/  UMOV UR7, 0xffffffff ;  /* 0xffffffff00077882 */ /* 0x000fc60000000000 */
[----:B------:R-:W-:Y:S05]  /*f410*/  BRA.DIV UR7, `(.L_x_420) ;  /* 0x00000012074c7947 */ /* 0x000fea000b800000 */
[----:B------:R-:W-:-:S13]  /*f420*/  ELECT P6, URZ, PT ;  /* 0x00000000003f782f */ /* 0x000fda00038c0000 */
.L_x_446:
[----:B------:R-:W0:Y:S01]  /*f430*/  LDC R2, c[0x0][0x28c] ;  /* 0x0000a300ff027b82 */ /* 0x000e220000000800 */
[----:B------:R-:W-:Y:S01]  /*f440*/  BSSY B1, `(.L_x_421) ;  /* 0x0000038000017945 */ /* 0x000fe20003800000 */
[----:B0-----:R-:W-:-:S13]  /*f450*/  ISETP.LT.OR P6, PT, R2, 0x1, !P6 ;  /* 0x000000010200780c */ /* 0x001fda00077c1670 */
[----:B------:R-:W-:Y:S05]  /*f460*/  @P6 BRA `(.L_x_422) ;  /* 0x0000000000d46947 */ /* 0x000fea0003800000 */
[----:B------:R-:W-:Y:S02]  /*f470*/  IMAD.SHL.U32 R7, R3, 0x100, RZ ;  /* 0x0000010003077824 */ /* 0x000fe400078e00ff */
[----:B------:R-:W-:Y:S02]  /*f480*/  IMAD R6, R4, 0xc0, RZ ;  /* 0x000000c004067824 */ /* 0x000fe400078e02ff */
[----:B------:R-:W-:Y:S02]  /*f490*/  IMAD.MOV.U32 R12, RZ, RZ, RZ ;  /* 0x000000ffff0c7224 */ /* 0x000fe400078e00ff */
[----:B------:R-:W-:Y:S02]  /*f4a0*/  IMAD.U32 R14, RZ, RZ, UR26 ;  /* 0x0000001aff0e7e24 */ /* 0x000fe4000f8e00ff */
[----:B------:R-:W-:Y:S02]  /*f4b0*/  IMAD.MOV.U32 R2, RZ, RZ, R8 ;  /* 0x000000ffff027224 */ /* 0x000fe400078e0008 */
[----:B------:R-:W-:-:S07]  /*f4c0*/  IMAD.MOV.U32 R3, RZ, RZ, R0 ;  /* 0x000000ffff037224 */ /* 0x000fce00078e0000 */
.L_x_426:
[----:B------:R-:W0:Y:S01]  /*f4d0*/  S2R R5, SR_CgaCtaId ;  /* 0x0000000000057919 */ /* 0x000e220000008800 */
[----:B------:R-:W-:-:S04]  /*f4e0*/  MOV R4, 0x400 ;  /* 0x0000040000047802 */ /* 0x000fc80000000f00 */
[----:B0-----:R-:W-:Y:S02]  /*f4f0*/  LEA R10, R5, R4, 0x18 ;  /* 0x00000004050a7211 */ /* 0x001fe400078ec0ff */
[----:B------:R-:W-:Y:S01]  /*f500*/  SHF.L.U32 R4, R2, 0x1f, RZ ;  /* 0x0000001f02047819 */ /* 0x000fe200000006ff */
[----:B------:R-:W0:Y:S02]  /*f510*/  @!P3 LDC R5, c[0x0][0x500] ;  /* 0x00014000ff05bb82 */ /* 0x000e240000000800 */
[----:B------:R-:W-:-:S04]  /*f520*/  IMAD R13, R3, 0x8, R10 ;  /* 0x00000008030d7824 */ /* 0x000fc800078e020a */
[----:B------:R-:W1:Y:S02]  /*f530*/  SYNCS.PHASECHK.TRANS64.TRYWAIT P1, [R13+URZ+0x40], R4 ;  /* 0x000040040d0075a7 */ /* 0x000e64000802017f */
[----:B-1----:R-:W-:Y:S05]  /*f540*/  @!P1 BRA `(.L_x_423) ;  /* 0x0000001000209947 */ /* 0x002fea0003800000 */
.L_x_447:
[----:B------:R-:W-:Y:S01]  /*f550*/  UPRMT UR7, UR21, 0x9910, URZ ;  /* 0x0000991015077896 */ /* 0x000fe2000800003f */
[----:B0-----:R0:W-:Y:S03]  /*f560*/  @!P3 SYNCS.ARRIVE.TRANS64 RZ, [R13+URZ], R5 ;  /* 0x000000050dffb9a7 */ /* 0x0011e6000800003f */
[----:B------:R-:W-:-:S06]  /*f570*/  UISETP.NE.AND UP0, UPT, UR7, 0x2, UPT ;  /* 0x000000020700788c */ /* 0x000fcc000bf05270 */
[----:B------:R-:W-:-:S13]  /*f580*/  PLOP3.LUT P1, PT, PT, PT, UP0, 0x80, 0x0 ;  /* 0x000000000000781c */ /* 0x000fda0003f2f008 */
[----:B0-----:R-:W-:Y:S05]  /*f590*/  @P1 BRA `(.L_x_424) ;  /* 0x0000000000041947 */ /* 0x001fea0003800000 */
[----:B------:R-:W-:Y:S01]  /*f5a0*/  BPT.TRAP 0x1 ;  /* 0x000000040000795c */ /* 0x000fe20000300000 */
.L_x_424:
[----:B------:R-:W-:Y:S05]  /*f5b0*/  @P0 BRA `(.L_x_425) ;  /* 0x0000000000040947 */ /* 0x000fea0003800000 */
[----:B------:R-:W-:Y:S01]  /*f5c0*/  BPT.TRAP 0x1 ;  /* 0x000000040000795c */ /* 0x000fe20000300000 */
.L_x_425:
[C---:B-1----:R-:W-:Y:S01]  /*f5d0*/  LEA R4, R3.reuse, R10, 0xe ;  /* 0x0000000a03047211 */ /* 0x042fe200078e70ff */
[----:B------:R-:W-:Y:S01]  /*f5e0*/  IMAD R10, R3, 0x3000, R10 ;  /* 0x00003000030a7824 */ /* 0x000fe200078e020a */
[----:B------:R-:W-:Y:S01]  /*f5f0*/  R2UR UR9, R13 ;  /* 0x000000000d0972ca */ /* 0x000fe200000e0000 */
[----:B------:R-:W-:Y:S01]  /*f600*/  VIADD R14, R14, 0xffffffff ;  /* 0xffffffff0e0e7836 */ /* 0x000fe20000000000 */
[----:B------:R-:W-:Y:S01]  /*f610*/  R2UR UR7, R4 ;  /* 0x00000000040772ca */ /* 0x000fe200000e0000 */
[----:B------:R-:W-:Y:S01]  /*f620*/  UIADD3 UR14, UP0, UR24, 0xf0, URZ ;  /* 0x000000f0180e7890 */ /* 0x000fe2000ff1e03f */
[----:B------:R-:W-:Y:S01]  /*f630*/  R2UR UR8, R10 ;  /* 0x000000000a0872ca */ /* 0x000fe200000e0000 */
[----:B------:R-:W-:Y:S01]  /*f640*/  UIADD3 UR28, UP1, UR24, 0x1f0, URZ ;  /* 0x000001f0181c7890 */ /* 0x000fe2000ff3e03f */
[----:B------:R-:W-:Y:S01]  /*f650*/  R2UR UR11, R7 ;  /* 0x00000000070b72ca */ /* 0x000fe200000e0000 */
[----:B------:R-:W-:Y:S01]  /*f660*/  UIADD3.X UR15, URZ, UR25, URZ, UP0, !UPT ;  /* 0x000000193f0f7290 */ /* 0x000fe200087fe43f */
[----:B------:R-:W-:Y:S01]  /*f670*/  R2UR UR10, R12 ;  /* 0x000000000c0a72ca */ /* 0x000fe200000e0000 */
[----:B------:R-:W-:Y:S01]  /*f680*/  VIADD R3, R3, 0x1 ;  /* 0x0000000103037836 */ /* 0x000fe20000000000 */
[----:B------:R-:W-:Y:S01]  /*f690*/  R2UR UR12, R11 ;  /* 0x000000000b0c72ca */ /* 0x000fe200000e0000 */
[----:B------:R-:W-:Y:S01]  /*f6a0*/  UIADD3.X UR29, URZ, UR25, URZ, UP1, !UPT ;  /* 0x000000193f1d7290 */ /* 0x000fe20008ffe43f */
[----:B------:R-:W-:Y:S01]  /*f6b0*/  R2UR UR20, R6 ;  /* 0x00000000061472ca */ /* 0x000fe200000e0000 */
[----:B------:R-:W-:Y:S01]  /*f6c0*/  UMOV UR16, 0x0 ;  /* 0x0000000000107882 */ /* 0x000fe20000000000 */
[----:B------:R-:W-:Y:S01]  /*f6d0*/  ISETP.GT.AND P2, PT, R14, 0x1, PT ;  /* 0x000000010e00780c */ /* 0x000fe20003f44270 */
[----:B------:R-:W-:Y:S01]  /*f6e0*/  UIADD3 UR7, UR7, 0x180, URZ ;  /* 0x0000018007077890 */ /* 0x000fe2000fffe03f */
[----:B------:R-:W-:Y:S01]  /*f6f0*/  ISETP.NE.AND P1, PT, R3, 0x8, PT ;  /* 0x000000080300780c */ /* 0x000fe20003f25270 */
[----:B------:R-:W-:Y:S01]  /*f700*/  UIADD3 UR18, UR8, 0x20180, URZ ;  /* 0x0002018008127890 */ /* 0x000fe2000fffe03f */
[----:B------:R-:W-:Y:S01]  /*f710*/  VIADD R12, R12, 0x20 ;  /* 0x000000200c0c7836 */ /* 0x000fe20000000000 */
[----:B------:R-:W-:Y:S01]  /*f720*/  UMOV UR17, 0x10000000 ;  /* 0x1000000000117882 */ /* 0x000fe20000000000 */
[----:B------:R-:W-:-:S02]  /*f730*/  SEL R5, RZ, 0x1, P1 ;  /* 0x00000001ff057807 */ /* 0x000fc40000800000 */
[----:B------:R-:W-:Y:S01]  /*f740*/  UMOV UR8, UR7 ;  /* 0x0000000700087c82 */ /* 0x000fe20008000000 */
[----:B------:R-:W-:Y:S01]  /*f750*/  SEL R3, R3, RZ, P1 ;  /* 0x000000ff03037207 */ /* 0x000fe20000800000 */
[----:B------:R0:W-:Y:S01]  /*f760*/  UTMALDG.3D [UR8], [UR14], desc[UR16] ;  /* 0x000010080e0075b4 */ /* 0x0001e20008011000 */
[----:B------:R-:W-:Y:S01]  /*f770*/  LOP3.LUT R2, R2, R5, RZ, 0x3c, !PT ;  /* 0x0000000502027212 */ /* 0x000fe200078e3cff */
[----:B0-----:R-:W-:Y:S01]  /*f780*/  UMOV UR8, UR18 ;  /* 0x0000001200087c82 */ /* 0x001fe20008000000 */
[----:B------:R-:W-:Y:S02]  /*f790*/  UMOV UR11, UR20 ;  /* 0x00000014000b7c82 */ /* 0x000fe40008000000 */
[----:B------:R0:W-:Y:S02]  /*f7a0*/  UTMALDG.3D [UR8], [UR28], desc[UR16] ;  /* 0x000010081c0075b4 */ /* 0x0001e40008011000 */
[----:B0-----:R-:W-:Y:S05]  /*f7b0*/  @P2 BRA `(.L_x_426) ;  /* 0xfffffffc00442947 */ /* 0x001fea000383ffff */
.L_x_422:
[----:B------:R-:W-:Y:S05]  /*f7c0*/  BSYNC B1 ;  /* 0x0000000000017941 */ /* 0x000fea0003800000 */
.L_x_421:
[----:B------:R-:W-:Y:S01]  /*f7d0*/  LOP3.LUT P4, RZ, R9, 0xff, RZ, 0xc0, !PT ;  /* 0x000000ff09ff7812 */ /* 0x000fe2000788c0ff */
[----:B------:R-:W-:Y:S01]  /*f7e0*/  VIADD R0, R0, UR19 ;  /* 0x0000001300007c36 */ /* 0x000fe20008000000 */
[----:B------:R-:W-:Y:S01]  /*f7f0*/  ULDC.64 UR8, c[0x0][0x650] ;  /* 0x0001940000087ab9 */ /* 0x000fe20000000a00 */
[----:B------:R-:W-:Y:S01]  /*f800*/  IMAD.U32 R5, RZ, RZ, UR19 ;  /* 0x00000013ff057e24 */ /* 0x000fe2000f8e00ff */
[----:B------:R-:W-:Y:S01]  /*f810*/  BSSY B1, `(.L_x_427) ;  /* 0x0000070000017945 */ /* 0x000fe20003800000 */
[----:B------:R-:W-:Y:S02]  /*f820*/  MOV R11, 0xffffffff ;  /* 0xffffffff000b7802 */ /* 0x000fe40000000f00 */
[----:B------:R-:W-:Y:S02]  /*f830*/  ISETP.GT.U32.AND P1, PT, R0, 0x7, PT ;  /* 0x000000070000780c */ /* 0x000fe40003f24070 */
[----:B------:R-:W-:Y:S02]  /*f840*/  SHF.R.U32.HI R2, RZ, 0x3, R0 ;  /* 0x00000003ff027819 */ /* 0x000fe40000011600 */
[----:B------:R-:W-:-:S02]  /*f850*/  ISETP.LT.U32.AND P1, PT, R5, 0x8, P1 ;  /* 0x000000080500780c */ /* 0x000fc40000f21070 */
[----:B------:R-:W0:Y:S01]  /*f860*/  @P4 S2R R4, SR_CgaCtaId ;  /* 0x0000000000044919 */ /* 0x000e220000008800 */
[----:B------:R-:W-:Y:S02]  /*f870*/  @P4 MOV R3, 0x400 ;  /* 0x0000040000034802 */ /* 0x000fe40000000f00 */
[----:B------:R-:W-:Y:S02]  /*f880*/  LOP3.LUT R2, R2, 0x1, RZ, 0xc0, !PT ;  /* 0x0000000102027812 */ /* 0x000fe400078ec0ff */
[----:B------:R-:W-:Y:S02]  /*f890*/  LOP3.LUT R0, R0, 0x7, RZ, 0xc0, !PT ;  /* 0x0000000700007812 */ /* 0x000fe400078ec0ff */
[----:B------:R-:W-:Y:S01]  /*f8a0*/  ISETP.NE.U32.AND P2, PT, R2, 0x1, PT ;  /* 0x000000010200780c */ /* 0x000fe20003f45070 */
[----:B------:R-:W-:Y:S01]  /*f8b0*/  IMAD.U32 R2, RZ, RZ, UR19 ;  /* 0x00000013ff027e24 */ /* 0x000fe2000f8e00ff */
[----:B------:R-:W-:-:S04]  /*f8c0*/  PRMT R9, RZ, 0x7610, R9 ;  /* 0x00007610ff097816 */ /* 0x000fc80000000009 */
[----:B------:R-:W-:-:S04]  /*f8d0*/  ISETP.GT.U32.AND P2, PT, R2, 0x7, !P2 ;  /* 0x000000070200780c */ /* 0x000fc80005744070 */
[----:B------:R-:W-:Y:S02]  /*f8e0*/  SEL R2, RZ, 0x1, !P2 ;  /* 0x00000001ff027807 */ /* 0x000fe40005000000 */
[----:B0-----:R-:W-:Y:S01]  /*f8f0*/  @P4 LEA R3, R4, R3, 0x18 ;  /* 0x0000000304034211 */ /* 0x001fe200078ec0ff */
[----:B------:R-:W-:-:S03]  /*f900*/  IMAD.MOV.U32 R4, RZ, RZ, -0x1 ;  /* 0xffffffffff047424 */ /* 0x000fc600078e00ff */
[----:B------:R0:W-:Y:S01]  /*f910*/  @P4 SYNCS.ARRIVE.TRANS64.A1T0 RZ, [R3+URZ+0x98], RZ ;  /* 0x000098ff03ff49a7 */ /* 0x0001e2000810003f */
[----:B------:R-:W-:-:S04]  /*f920*/  IADD3 R16, P4, R16, UR22, RZ ;  /* 0x0000001610107c10 */ /* 0x000fc8000ff9e0ff */
[----:B------:R-:W-:Y:S02]  /*f930*/  IADD3.X R17, R17, UR13, RZ, P4, !PT ;  /* 0x0000000d11117c10 */ /* 0x000fe4000a7fe4ff */
[----:B------:R-:W-:Y:S02]  /*f940*/  ISETP.GE.U32.AND P4, PT, R16, UR8, PT ;  /* 0x0000000810007c0c */ /* 0x000fe4000bf86070 */
[----:B0-----:R-:W-:Y:S02]  /*f950*/  SEL R3, RZ, 0x1, !P1 ;  /* 0x00000001ff037807 */ /* 0x001fe40004800000 */
[----:B------:R-:W-:Y:S02]  /*f960*/  ISETP.GE.U32.AND.EX P1, PT, R17, UR9, PT, P4 ;  /* 0x0000000911007c0c */ /* 0x000fe4000bf26140 */
[----:B------:R-:W-:Y:S01]  /*f970*/  LOP3.LUT R8, R2, R8, R3, 0x96, !PT ;  /* 0x0000000802087212 */ /* 0x000fe200078e9603 */
[----:B------:R-:W-:Y:S01]  /*f980*/  IMAD.MOV.U32 R3, RZ, RZ, -0x1 ;  /* 0xffffffffff037424 */ /* 0x000fe200078e00ff */
[----:B------:R-:W-:-:S09]  /*f990*/  PRMT R2, RZ, 0x7610, R2 ;  /* 0x00007610ff027816 */ /* 0x000fd20000000002 */
[----:B------:R-:W-:Y:S05]  /*f9a0*/  @P1 BRA `(.L_x_428) ;  /* 0x0000000400581947 */ /* 0x000fea0003800000 */
[----:B------:R-:W-:Y:S01]  /*f9b0*/  ULDC.64 UR8, c[0x0][0x628] ;  /* 0x00018a0000087ab9 */ /* 0x000fe20000000a00 */
[----:B------:R-:W0:Y:S01]  /*f9c0*/  S2R R12, SR_CTAID.X ;  /* 0x00000000000c7919 */ /* 0x000e220000002500 */
[----:B------:R-:W-:Y:S01]  /*f9d0*/  ISETP.NE.U32.AND P1, PT, RZ, UR8, PT ;  /* 0x00000008ff007c0c */ /* 0x000fe2000bf25070 */
[----:B------:R-:W-:Y:S01]  /*f9e0*/  ULDC UR10, c[0x0][0x630] ;  /* 0x00018c00000a7ab9 */ /* 0x000fe20000000800 */
[----:B------:R-:W-:Y:S01]  /*f9f0*/  IMAD.MOV.U32 R2, RZ, RZ, R16 ;  /* 0x000000ffff027224 */ /* 0x000fe200078e0010 */
[----:B------:R-:W1:Y:S01]  /*fa00*/  S2R R10, SR_CTAID.Y ;  /* 0x00000000000a7919 */ /* 0x000e620000002600 */
[----:B------:R-:W-:Y:S01]  /*fa10*/  ISETP.NE.AND.EX P1, PT, RZ, UR9, PT, P1 ;  /* 0x00000009ff007c0c */ /* 0x000fe2000bf25310 */
[----:B------:R-:W-:-:S12]  /*fa20*/  IMAD.MOV.U32 R3, RZ, RZ, R17 ;  /* 0x000000ffff037224 */ /* 0x000fd800078e0011 */
[----:B------:R-:W-:Y:S05]  /*fa30*/  @!P1 BRA `(.L_x_429) ;  /* 0x0000000000289947 */ /* 0x000fea0003800000 */
[----:B------:R-:W-:Y:S02]  /*fa40*/  ULDC UR7, c[0x0][0x634] ;  /* 0x00018d0000077ab9 */ /* 0x000fe40000000800 */
[----:B------:R-:W-:-:S05]  /*fa50*/  IADD3 R7, P1, R16, UR7, RZ ;  /* 0x0000000710077c10 */ /* 0x000fca000ff3e0ff */
[----:B------:R-:W-:-:S04]  /*fa60*/  IMAD.X R11, RZ, RZ, R17, P1 ;  /* 0x000000ffff0b7224 */ /* 0x000fc800008e0611 */
[----:B------:R-:W-:-:S04]  /*fa70*/  IMAD.WIDE.U32 R4, R11, UR8, RZ ;  /* 0x000000080b047c25 */ /* 0x000fc8000f8e00ff */
[----:B------:R-:W-:-:S04]  /*fa80*/  IMAD.WIDE.U32 R4, P1, R7, UR9, R4 ;  /* 0x0000000907047c25 */ /* 0x000fc8000f820004 */
[----:B------:R-:W-:-:S04]  /*fa90*/  IMAD.WIDE.U32 R6, R7, UR8, RZ ;  /* 0x0000000807067c25 */ /* 0x000fc8000f8e00ff */
[----:B------:R-:W-:Y:S01]  /*faa0*/  IMAD.X R3, RZ, RZ, RZ, P1 ;  /* 0x000000ffff037224 */ /* 0x000fe200008e06ff */
[----:B------:R-:W-:Y:S01]  /*fab0*/  IADD3 RZ, P1, R7, R4, RZ ;  /* 0x0000000407ff7210 */ /* 0x000fe20007f3e0ff */
[----:B------:R-:W-:-:S04]  /*fac0*/  IMAD.MOV.U32 R2, RZ, RZ, R5 ;  /* 0x000000ffff027224 */ /* 0x000fc800078e0005 */
[----:B------:R-:W-:-:S08]  /*fad0*/  IMAD.WIDE.U32.X R2, R11, UR9, R2, P1 ;  /* 0x000000090b027c25 */ /* 0x000fd000088e0402 */
.L_x_429:
[--C-:B------:R-:W-:Y:S01]  /*fae0*/  SHF.R.U64 R11, R2, UR10, R3.reuse ;  /* 0x0000000a020b7c19 */ /* 0x100fe20008001203 */
[----:B------:R-:W-:Y:S01]  /*faf0*/  ULDC.64 UR8, c[0x0][0x620] ;  /* 0x0001880000087ab9 */ /* 0x000fe20000000a00 */
[----:B------:R-:W-:Y:S01]  /*fb00*/  SHF.R.U32.HI R2, RZ, UR10, R3 ;  /* 0x0000000aff027c19 */ /* 0x000fe20008011603 */
[----:B------:R-:W-:Y:S01]  /*fb10*/  ULDC UR7, c[0x0][0x150] ;  /* 0x0000540000077ab9 */ /* 0x000fe20000000800 */
[----:B------:R-:W-:Y:S01]  /*fb20*/  IADD3 R5, P1, RZ, -R11, RZ ;  /* 0x8000000bff057210 */ /* 0x000fe20007f3e0ff */
[----:B------:R-:W2:Y:S01]  /*fb30*/  LDC R7, c[0x0][0x144] ;  /* 0x00005100ff077b82 */ /* 0x000ea20000000800 */
[----:B------:R-:W-:Y:S01]  /*fb40*/  ULDC.64 UR10, c[0x0][0x640] ;  /* 0x00019000000a7ab9 */ /* 0x000fe20000000a00 */
[----:B------:R-:W-:Y:S02]  /*fb50*/  UISETP.NE.AND UP0, UPT, UR45, URZ, UPT ;  /* 0x0000003f2d00728c */ /* 0x000fe4000bf05270 */
[----:B------:R-:W-:Y:S01]  /*fb60*/  IMAD.X R2, RZ, RZ, ~R2, P1 ;  /* 0x000000ffff027224 */ /* 0x000fe200008e0e02 */
[----:B------:R-:W-:-:S03]  /*fb70*/  ISETP.NE.U32.AND P1, PT, RZ, UR10, PT ;  /* 0x0000000aff007c0c */ /* 0x000fc6000bf25070 */
[----:B------:R-:W-:Y:S01]  /*fb80*/  IMAD R4, R2, UR8, RZ ;  /* 0x0000000802047c24 */ /* 0x000fe2000f8e02ff */
[----:B------:R-:W3:Y:S01]  /*fb90*/  LDC R15, c[0x0][0x148] ;  /* 0x00005200ff0f7b82 */ /* 0x000ee20000000800 */
[C---:B------:R-:W-:Y:S01]  /*fba0*/  IMAD.WIDE.U32 R2, R5.reuse, UR8, R16 ;  /* 0x0000000805027c25 */ /* 0x040fe2000f8e0010 */
[----:B------:R-:W-:Y:S01]  /*fbb0*/  ULDC UR8, c[0x0][0x154] ;  /* 0x0000550000087ab9 */ /* 0x000fe20000000800 */
[----:B------:R-:W-:Y:S02]  /*fbc0*/  ISETP.NE.AND.EX P1, PT, RZ, UR11, PT, P1 ;  /* 0x0000000bff007c0c */ /* 0x000fe4000bf25310 */
[----:B------:R-:W-:Y:S01]  /*fbd0*/  IMAD R5, R5, UR9, R4 ;  /* 0x0000000905057c24 */ /* 0x000fe2000f8e0204 */
[----:B0-----:R-:W-:Y:S01]  /*fbe0*/  I2FP.F32.U32 R4, R12 ;  /* 0x0000000c00047245 */ /* 0x001fe20000201000 */
[----:B------:R-:W-:Y:S01]  /*fbf0*/  ULDC UR9, c[0x0][0x608] ;  /* 0x0001820000097ab9 */ /* 0x000fe20000000800 */
[----:B------:R-:W-:Y:S01]  /*fc00*/  PLOP3.LUT P2, PT, PT, PT, UP0, 0x80, 0x0 ;  /* 0x000000000000781c */ /* 0x000fe20003f4f008 */
[----:B------:R-:W-:-:S02]  /*fc10*/  IMAD.IADD R3, R3, 0x1, R5 ;  /* 0x0000000103037824 */ /* 0x000fc400078e0205 */
[----:B------:R-:W-:Y:S01]  /*fc20*/  FMUL R4, R4, UR7 ;  /* 0x0000000704047c20 */ /* 0x000fe20008400000 */
[----:B------:R-:W-:Y:S02]  /*fc30*/  ULDC UR7, c[0x0][0x618] ;  /* 0x0001860000077ab9 */ /* 0x000fe40000000800 */
[--C-:B------:R-:W-:Y:S02]  /*fc40*/  SHF.R.U64 R13, R2, UR7, R3.reuse ;  /* 0x00000007020d7c19 */ /* 0x100fe40008001203 */
[----:B-1----:R-:W-:Y:S01]  /*fc50*/  I2FP.F32.U32 R2, R10 ;  /* 0x0000000a00027245 */ /* 0x002fe20000201000 */
[----:B------:R-:W0:Y:S04]  /*fc60*/  F2I.U32.TRUNC.NTZ R4, R4 ;  /* 0x0000000400047305 */ /* 0x000e28000020f000 */
[----:B------:R-:W-:Y:S01]  /*fc70*/  FMUL R5, R2, UR8 ;  /* 0x0000000802057c20 */ /* 0x000fe20008400000 */
[----:B------:R-:W-:Y:S01]  /*fc80*/  SHF.R.U32.HI R2, RZ, UR7, R3 ;  /* 0x00000007ff027c19 */ /* 0x000fe20008011603 */
[----:B------:R-:W-:-:S02]  /*fc90*/  ULDC UR7, c[0x0][0x658] ;  /* 0x0001960000077ab9 */ /* 0x000fc40000000800 */
[----:B------:R1:W4:Y:S01]  /*fca0*/  F2I.U32.TRUNC.NTZ R20, R5 ;  /* 0x0000000500147305 */ /* 0x000322000020f000 */
[--C-:B------:R-:W-:Y:S02]  /*fcb0*/  SHF.R.U64 R18, R13, UR9, R2.reuse ;  /* 0x000000090d127c19 */ /* 0x100fe40008001202 */
[----:B------:R-:W-:Y:S01]  /*fcc0*/  SHF.R.U32.HI R3, RZ, UR9, R2 ;  /* 0x00000009ff037c19 */ /* 0x000fe20008011602 */
[----:B0-----:R-:W-:-:S03]  /*fcd0*/  IMAD.MOV R4, RZ, RZ, -R4 ;  /* 0x000000ffff047224 */ /* 0x001fc600078e0a04 */
[--C-:B------:R-:W-:Y:S02]  /*fce0*/  SHF.R.U64 R14, R18, UR7, R3.reuse ;  /* 0x00000007120e7c19 */ /* 0x100fe40008001203 */
[----:B------:R-:W-:Y:S01]  /*fcf0*/  SHF.R.U32.HI R3, RZ, UR7, R3 ;  /* 0x00000007ff037c19 */ /* 0x000fe20008011603 */
[----:B--2---:R-:W-:Y:S01]  /*fd00*/  IMAD R12, R7, R4, R12 ;  /* 0x00000004070c7224 */ /* 0x004fe200078e020c */
[----:B------:R-:W-:Y:S01]  /*fd10*/  MOV R2, R14 ;  /* 0x0000000e00027202 */ /* 0x000fe20000000f00 */
[----:B-1--4-:R-:W-:Y:S06]  /*fd20*/  @!P1 BRA `(.L_x_430) ;  /* 0x0000000000289947 */ /* 0x012fec0003800000 */
        /* <DEDUP_REMOVED lines=10> */
.L_x_430:
[----:B------:R-:W-:Y:S01]  /*fdd0*/  ULDC UR7, c[0x0][0x648] ;  /* 0x0001920000077ab9 */ /* 0x000fe20000000800 */
[----:B------:R-:W-:Y:S01]  /*fde0*/  IMAD.MOV R20, RZ, RZ, -R20 ;  /* 0x000000ffff147224 */ /* 0x000fe200078e0a14 */
[----:B------:R-:W-:Y:S01]  /*fdf0*/  SHF.R.U64 R3, R2, UR7, R3 ;  /* 0x0000000702037c19 */ /* 0x000fe20008001203 */
[----:B------:R-:W-:Y:S01]  /*fe00*/  ULDC UR7, c[0x0][0x638] ;  /* 0x00018e0000077ab9 */ /* 0x000fe20000000800 */
[----:B------:R-:W-:Y:S01]  /*fe10*/  LOP3.LUT R2, R18, UR6, RZ, 0xc0, !PT ;  /* 0x0000000612027c12 */ /* 0x000fe2000f8ec0ff */
[----:B------:R-:W-:Y:S01]  /*fe20*/  UISETP.NE.AND UP0, UPT, UR45, URZ, UPT ;  /* 0x0000003f2d00728c */ /* 0x000fe2000bf05270 */
[----:B------:R-:W-:Y:S01]  /*fe30*/  LOP3.LUT R13, R13, UR4, RZ, 0xc0, !PT ;  /* 0x000000040d0d7c12 */ /* 0x000fe2000f8ec0ff */
[----:B------:R-:W-:Y:S01]  /*fe40*/  IMAD.MOV R5, RZ, RZ, -R3 ;  /* 0x000000ffff057224 */ /* 0x000fe200078e0a03 */
[----:B------:R-:W-:Y:S01]  /*fe50*/  ULDC UR8, c[0x0][0x610] ;  /* 0x0001840000087ab9 */ /* 0x000fe20000000800 */
[----:B---3--:R-:W-:Y:S02]  /*fe60*/  @P2 IMAD R12, R15, R20, R10 ;  /* 0x000000140f0c2224 */ /* 0x008fe400078e020a */
[----:B------:R-:W-:Y:S01]  /*fe70*/  IMAD R3, R3, UR5, R2 ;  /* 0x0000000503037c24 */ /* 0x000fe2000f8e0202 */
[----:B------:R-:W-:Y:S01]  /*fe80*/  PLOP3.LUT P1, PT, PT, PT, UP0, 0x40, 0x0 ;  /* 0x000000000000781c */ /* 0x000fe20003f2e808 */
[----:B------:R-:W-:Y:S01]  /*fe90*/  IMAD R14, R5, UR7, R14 ;  /* 0x00000007050e7c24 */ /* 0x000fe2000f8e020e */
[----:B------:R-:W-:Y:S01]  /*fea0*/  ULDC UR7, c[0x0][0x600] ;  /* 0x0001800000077ab9 */ /* 0x000fe20000000800 */
[----:B------:R-:W-:Y:S01]  /*feb0*/  IMAD R3, R3, UR8, R12 ;  /* 0x0000000803037c24 */ /* 0x000fe2000f8e020c */
[----:B------:R-:W-:Y:S01]  /*fec0*/  PLOP3.LUT P2, PT, PT, PT, UP0, 0x40, 0x0 ;  /* 0x000000000000781c */ /* 0x000fe20003f4e808 */
[----:B------:R-:W-:-:S02]  /*fed0*/  IMAD R14, R14, UR7, R13 ;  /* 0x000000070e0e7c24 */ /* 0x000fc4000f8e020d */
[----:B------:R-:W-:-:S03]  /*fee0*/  IMAD.MOV.U32 R2, RZ, RZ, 0x1 ;  /* 0x00000001ff027424 */ /* 0x000fc600078e00ff */
[----:B------:R-:W-:Y:S02]  /*fef0*/  SEL R4, R14, R3, P1 ;  /* 0x000000030e047207 */ /* 0x000fe40000800000 */
[----:B------:R-:W-:-:S07]  /*ff00*/  SEL R3, R3, R14, P2 ;  /* 0x0000000e03037207 */ /* 0x000fce0001000000 */
.L_x_428:
[----:B------:R-:W-:Y:S05]  /*ff10*/  BSYNC B1 ;  /* 0x0000000000017941 */ /* 0x000fea0003800000 */
.L_x_427:
[----:B------:R-:W-:-:S13]  /*ff20*/  LOP3.LUT P1, RZ, R2, 0xff, RZ, 0xc0, !PT ;  /* 0x000000ff02ff7812 */ /* 0x000fda000782c0ff */
[----:B------:R-:W-:Y:S05]  /*ff30*/  @P1 BRA `(.L_x_431) ;  /* 0xfffffff400301947 */ /* 0x000fea000383ffff */
[----:B------:R-:W-:Y:S05]  /*ff40*/  BSYNC B0 ;  /* 0x0000000000007941 */ /* 0x000fea0003800000 */
.L_x_419:
[----:B------:R-:W-:-:S03]  /*ff50*/  UMOV UR7, 0xffffffff ;  /* 0xffffffff00077882 */ /* 0x000fc60000000000 */
[----:B------:R-:W-:Y:S05]  /*ff60*/  BRA.DIV UR7, `(.L_x_432) ;  /* 0x0000000607ac7947 */ /* 0x000fea000b800000 */
[----:B------:R-:W-:-:S13]  /*ff70*/  ELECT P6, URZ, PT ;  /* 0x00000000003f782f */ /* 0x000fda00038c0000 */
.L_x_450:
[----:B------:R-:W-:Y:S04]  /*ff80*/  BSSY B0, `(.L_x_433) ;  /* 0x0000050000007945 */ /* 0x000fe80003800000 */
[----:B------:R-:W-:Y:S05]  /*ff90*/  @!P6 BRA `(.L_x_434) ;  /* 0x000000040038e947 */ /* 0x000fea0003800000 */
[----:B------:R-:W-:-:S04]  /*ffa0*/  ULOP3.LUT UR7, UR40, 0x2, URZ, 0xfc, !UPT ;  /* 0x0000000228077892 */ /* 0x000fc8000f8efc3f */
[----:B------:R-:W-:-:S06]  /*ffb0*/  UISETP.NE.AND UP0, UPT, UR7, 0x3, UPT ;  /* 0x000000030700788c */ /* 0x000fcc000bf05270 */
[----:B------:R-:W-:-:S13]  /*ffc0*/  PLOP3.LUT P0, PT, PT, PT, UP0, 0x80, 0x0 ;  /* 0x000000000000781c */ /* 0x000fda0003f0f008 */
[----:B------:R-:W-:Y:S05]  /*ffd0*/  @!P0 BRA `(.L_x_435) ;  /* 0x0000000000048947 */ /* 0x000fea0003800000 */
[----:B------:R-:W-:Y:S01]  /*ffe0*/  BPT.TRAP 0x1 ;  /* 0x000000040000795c */ /* 0x000fe20000300000 */
.L_x_435:
[----:B------:R-:W0:Y:S01]  /*fff0*/  S2R R3, SR_CgaCtaId ;  /* 0x0000000000037919 */ /* 0x000e220000008800 */
[----:B------:R-:W-:-:S04]  /*10000*/  MOV R2, 0x400 ;  /* 0x0000040000027802 */ /* 0x000fc80000000f00 */
[----:B0-----:R-:W-:Y:S02]  /*10010*/  LEA R3, R3, R2, 0x18 ;  /* 0x0000000203037211 */ /* 0x001fe400078ec0ff */
[----:B------:R-:W-:-:S03]  /*10020*/  SHF.L.U32 R2, R8, 0x1f, RZ ;  /* 0x0000001f08027819 */ /* 0x000fc600000006ff */
[----:B------:R-:W-:-:S04]  /*10030*/  VIADD R3, R3, 0x40 ;  /* 0x0000004003037836 */ /* 0x000fc80000000000 */
[C---:B------:R-:W-:Y:S01]  /*10040*/  IMAD R7, R0.reuse, 0x8, R3 ;  /* 0x0000000800077824 */ /* 0x040fe200078e0203 */
[----:B------:R-:W-:-:S03]  /*10050*/  IADD3 R0, R0, 0x1, RZ ;  /* 0x0000000100007810 */ /* 0x000fc60007ffe0ff */
[----:B------:R-:W0:Y:S01]  /*10060*/  SYNCS.PHASECHK.TRANS64.TRYWAIT P0, [R7+URZ], R2 ;  /* 0x00000002070075a7 */ /* 0x000e22000800017f */
[----:B------:R-:W-:-:S04]  /*10070*/  ISETP.NE.AND P1, PT, R0, 0x8, PT ;  /* 0x000000080000780c */ /* 0x000fc80003f25270 */
[----:B------:R-:W-:Y:S02]  /*10080*/  SEL R5, RZ, 0x1, P1 ;  /* 0x00000001ff057807 */ /* 0x000fe40000800000 */
[----:B------:R-:W-:Y:S02]  /*10090*/  SEL R0, R0, RZ, P1 ;  /* 0x000000ff00007207 */ /* 0x000fe40000800000 */
[----:B------:R-:W-:-:S03]  /*100a0*/  LOP3.LUT R5, R8, R5, RZ, 0x3c, !PT ;  /* 0x0000000508057212 */ /* 0x000fc600078e3cff */
[----:B------:R-:W-:Y:S01]  /*100b0*/  IMAD R9, R0, 0x8, R3 ;  /* 0x0000000800097824 */ /* 0x000fe200078e0203 */
[----:B------:R-:W-:Y:S01]  /*100c0*/  SHF.L.U32 R4, R5, 0x1f, RZ ;  /* 0x0000001f05047819 */ /* 0x000fe200000006ff */
[----:B0-----:R-:W-:Y:S06]  /*100d0*/  @!P0 BRA `(.L_x_436) ;  /* 0x0000000400708947 */ /* 0x001fec0003800000 */
.L_x_451:
[----:B------:R-:W1:Y:S01]  /*100e0*/  SYNCS.PHASECHK.TRANS64.TRYWAIT P0, [R9+URZ], R4 ;  /* 0x00000004090075a7 */ /* 0x000e62000800017f */
[----:B------:R-:W-:-:S05]  /*100f0*/  VIADD R0, R0, 0x1 ;  /* 0x0000000100007836 */ /* 0x000fca0000000000 */
[----:B------:R-:W-:-:S04]  /*10100*/  ISETP.NE.AND P1, PT, R0, 0x8, PT ;  /* 0x000000080000780c */ /* 0x000fc80003f25270 */
[----:B0-----:R-:W-:Y:S02]  /*10110*/  SEL R2, RZ, 0x1, P1 ;  /* 0x00000001ff027807 */ /* 0x001fe40000800000 */
[----:B------:R-:W-:Y:S02]  /*10120*/  SEL R0, R0, RZ, P1 ;  /* 0x000000ff00007207 */ /* 0x000fe40000800000 */
[----:B------:R-:W-:-:S03]  /*10130*/  LOP3.LUT R7, R5, R2, RZ, 0x3c, !PT ;  /* 0x0000000205077212 */ /* 0x000fc600078e3cff */
[----:B------:R-:W-:Y:S01]  /*10140*/  IMAD R6, R0, 0x8, R3 ;  /* 0x0000000800067824 */ /* 0x000fe200078e0203 */
[----:B------:R-:W-:Y:S01]  /*10150*/  SHF.L.U32 R5, R7, 0x1f, RZ ;  /* 0x0000001f07057819 */ /* 0x000fe200000006ff */
[----:B-1----:R-:W-:Y:S06]  /*10160*/  @!P0 BRA `(.L_x_437) ;  /* 0x0000000400608947 */ /* 0x002fec0003800000 */
.L_x_452:
[----:B------:R-:W1:Y:S01]  /*10170*/  SYNCS.PHASECHK.TRANS64.TRYWAIT P0, [R6+URZ], R5 ;  /* 0x00000005060075a7 */ /* 0x000e62000800017f */
[----:B------:R-:W-:-:S05]  /*10180*/  VIADD R0, R0, 0x1 ;  /* 0x0000000100007836 */ /* 0x000fca0000000000 */
[----:B------:R-:W-:-:S04]  /*10190*/  ISETP.NE.AND P1, PT, R0, 0x8, PT ;  /* 0x000000080000780c */ /* 0x000fc80003f25270 */
[----:B------:R-:W-:Y:S02]  /*101a0*/  SEL R2, RZ, 0x1, P1 ;  /* 0x00000001ff027807 */ /* 0x000fe40000800000 */
[----:B------:R-:W-:Y:S02]  /*101b0*/  SEL R0, R0, RZ, P1 ;  /* 0x000000ff00007207 */ /* 0x000fe40000800000 */
[----:B------:R-:W-:-:S03]  /*101c0*/  LOP3.LUT R7, R7, R2, RZ, 0x3c, !PT ;  /* 0x0000000207077212 */ /* 0x000fc600078e3cff */
[----:B0-----:R-:W-:Y:S01]  /*101d0*/  IMAD R9, R0, 0x8, R3 ;  /* 0x0000000800097824 */ /* 0x001fe200078e0203 */
[----:B------:R-:W-:Y:S01]  /*101e0*/  SHF.L.U32 R4, R7, 0x1f, RZ ;  /* 0x0000001f07047819 */ /* 0x000fe200000006ff */
[----:B-1----:R-:W-:Y:S06]  /*101f0*/  @!P0 BRA `(.L_x_438) ;  /* 0x0000000400508947 */ /* 0x002fec0003800000 */
.L_x_453:
        /* <DEDUP_REMOVED lines=9> */
.L_x_454:
[----:B------:R-:W1:Y:S01]  /*10290*/  SYNCS.PHASECHK.TRANS64.TRYWAIT P0, [R6+URZ], R5 ;  /* 0x00000005060075a7 */ /* 0x000e62000800017f */
[----:B------:R-:W-:-:S05]  /*102a0*/  VIADD R0, R0, 0x1 ;  /* 0x0000000100007836 */ /* 0x000fca0000000000 */
[----:B------:R-:W-:-:S04]  /*102b0*/  ISETP.NE.AND P1, PT, R0, 0x8, PT ;  /* 0x000000080000780c */ /* 0x000fc80003f25270 */
[----:B------:R-:W-:Y:S02]  /*102c0*/  SEL R2, RZ, 0x1, P1 ;  /* 0x00000001ff027807 */ /* 0x000fe40000800000 */
[----:B------:R-:W-:Y:S02]  /*102d0*/  SEL R0, R0, RZ, P1 ;  /* 0x000000ff00007207 */ /* 0x000fe40000800000 */
[----:B------:R-:W-:Y:S02]  /*102e0*/  LOP3.LUT R7, R7, R2, RZ, 0x3c, !PT ;  /* 0x0000000207077212 */ /* 0x000fe400078e3cff */
[----:B0-----:R-:W-:Y:S02]  /*102f0*/  LEA R9, R0, R3, 0x3 ;  /* 0x0000000300097211 */ /* 0x001fe400078e18ff */
[----:B------:R-:W-:Y:S01]  /*10300*/  SHF.L.U32 R4, R7, 0x1f, RZ ;  /* 0x0000001f07047819 */ /* 0x000fe200000006ff */
[----:B-1----:R-:W-:Y:S06]  /*10310*/  @!P0 BRA `(.L_x_440) ;  /* 0x0000000400308947 */ /* 0x002fec0003800000 */
.L_x_455:
        /* <DEDUP_REMOVED lines=9> */
.L_x_456:
[----:B------:R-:W1:Y:S01]  /*103b0*/  SYNCS.PHASECHK.TRANS64.TRYWAIT P0, [R6+URZ], R5 ;  /* 0x00000005060075a7 */ /* 0x000e62000800017f */
[----:B------:R-:W-:-:S05]  /*103c0*/  VIADD R0, R0, 0x1 ;  /* 0x0000000100007836 */ /* 0x000fca0000000000 */
[----:B------:R-:W-:-:S04]  /*103d0*/  ISETP.NE.AND P1, PT, R0, 0x8, PT ;  /* 0x000000080000780c */ /* 0x000fc80003f25270 */
[----:B------:R-:W-:Y:S02]  /*103e0*/  SEL R2, RZ, 0x1, P1 ;  /* 0x00000001ff027807 */ /* 0x000fe40000800000 */
[----:B------:R-:W-:Y:S02]  /*103f0*/  SEL R0, R0, RZ, P1 ;  /* 0x000000ff00007207 */ /* 0x000fe40000800000 */
[----:B------:R-:W-:Y:S01]  /*10400*/  LOP3.LUT R2, R7, R2, RZ, 0x3c, !PT ;  /* 0x0000000207027212 */ /* 0x000fe200078e3cff */
[----:B-1----:R-:W-:Y:S06]  /*10410*/  @!P0 BRA `(.L_x_442) ;  /* 0x0000000400188947 */ /* 0x002fec0003800000 */
.L_x_457:
[----:B------:R-:W-:Y:S01]  /*10420*/  IMAD R3, R0, 0x8, R3 ;  /* 0x0000000800037824 */ /* 0x000fe200078e0203 */
[----:B------:R-:W-:-:S07]  /*10430*/  SHF.L.U32 R0, R2, 0x1f, RZ ;  /* 0x0000001f02007819 */ /* 0x000fce00000006ff */
.L_x_443:
[----:B--2---:R2:W3:Y:S02]  /*10440*/  SYNCS.PHASECHK.TRANS64.TRYWAIT P0, [R3+URZ], R0 ;  /* 0x00000000030075a7 */ /* 0x0044e4000800017f */
[----:B---3--:R-:W-:Y:S05]  /*10450*/  @!P0 NANOSLEEP.SYNCS 0x989680 ;  /* 0x009896800000895d */ /* 0x008fea0003900000 */
[----:B------:R-:W3:Y:S02]  /*10460*/  @!P0 SYNCS.PHASECHK.TRANS64 P0, [R3+URZ], R0 ;  /* 0x00000000030085a7 */ /* 0x000ee4000800007f */
[----:B---3--:R-:W-:Y:S05]  /*10470*/  @!P0 BRA `(.L_x_443) ;  /* 0xfffffffc00f08947 */ /* 0x008fea000383ffff */
.L_x_434:
[----:B------:R-:W-:Y:S05]  /*10480*/  BSYNC B0 ;  /* 0x0000000000007941 */ /* 0x000fea0003800000 */
.L_x_433:
[----:B------:R-:W-:Y:S05]  /*10490*/  EXIT ;  /* 0x000000000000794d */ /* 0x000fea0003800000 */
.L_x_18:
[----:B----4-:R4:W0:Y:S02]  /*104a0*/  SYNCS.PHASECHK.TRANS64.TRYWAIT P1, [R3+URZ], R0 ;  /* 0x00000000030075a7 */ /* 0x010824000802017f */
[----:B0-----:R-:W-:Y:S05]  /*104b0*/  @!P1 NANOSLEEP.SYNCS 0x989680 ;  /* 0x009896800000995d */ /* 0x001fea0003900000 */
[----:B------:R-:W0:Y:S02]  /*104c0*/  @!P1 SYNCS.PHASECHK.TRANS64 P1, [R3+URZ], R0 ;  /* 0x00000000030095a7 */ /* 0x000e24000802007f */
[----:B0-----:R-:W-:Y:S05]  /*104d0*/  @!P1 BRA `(.L_x_18) ;  /* 0xfffffffc00f09947 */ /* 0x001fea000383ffff */
[----:B------:R-:W-:Y:S05]  /*104e0*/  BRA `(.L_x_17) ;  /* 0xffffff0c00e47947 */ /* 0x000fea000383ffff */
.L_x_23:
[----:B--2---:R-:W-:-:S04]  /*104f0*/  IMAD.U32 R4, RZ, RZ, UR4 ;  /* 0x00000004ff047e24 */ /* 0x004fc8000f8e00ff */
[----:B------:R2:W3:Y:S03]  /*10500*/  SYNCS.PHASECHK.TRANS64.TRYWAIT P1, [R4+URZ], R3 ;  /* 0x00000003040075a7 */ /* 0x0004e6000802017f */
[----:B---3--:R-:W-:Y:S05]  /*10510*/  @!P1 NANOSLEEP.SYNCS 0x989680 ;  /* 0x009896800000995d */ /* 0x008fea0003900000 */
[----:B------:R-:W3:Y:S02]  /*10520*/  @!P1 SYNCS.PHASECHK.TRANS64 P1, [R4+URZ], R3 ;  /* 0x00000003040095a7 */ /* 0x000ee4000802007f */
[----:B---3--:R-:W-:Y:S05]  /*10530*/  @!P1 BRA `(.L_x_23) ;  /* 0xfffffffc00ec9947 */ /* 0x008fea000383ffff */
[----:B------:R-:W-:Y:S05]  /*10540*/  BRA `(.L_x_22) ;  /* 0xffffff1000b47947 */ /* 0x000fea000383ffff */
.L_x_420:
[----:B------:R-:W-:Y:S01]  /*10550*/  BSSY B1, `(.L_x_444) ;  /* 0x0000006000017945 */ /* 0x000fe20003800000 */
[----:B------:R-:W-:-:S07]  /*10560*/  IMAD.MOV.U32 R15, RZ, RZ, -0x1 ;  /* 0xffffffffff0f7424 */ /* 0x000fce00078e00ff */
[----:B------:R-:W-:Y:S05]  /*10570*/  WARPSYNC.COLLECTIVE R15, `(.L_x_445) ;  /* 0x000000000f0c7348 */ /* 0x000fea0003c00000 */
[----:B------:R-:W-:Y:S02]  /*10580*/  ELECT P6, UR62, PT ;  /* 0x00000000003e782f */ /* 0x000fe400038c0000 */
[----:B------:R-:W-:Y:S01]  /*10590*/  MOV R14, UR62 ;  /* 0x0000003e000e7c02 */ /* 0x000fe20008000f00 */
[----:B------:R-:W-:Y:S10]  /*105a0*/  ENDCOLLECTIVE ;  /* 0x000000000000791b */ /* 0x000ff40003800000 */
.L_x_445:
[----:B------:R-:W-:Y:S05]  /*105b0*/  BSYNC B1 ;  /* 0x0000000000017941 */ /* 0x000fea0003800000 */
.L_x_444:
[----:B------:R-:W-:Y:S05]  /*105c0*/  BRA `(.L_x_446) ;  /* 0xffffffec00987947 */ /* 0x000fea000383ffff */
.L_x_423:
[----:B-1----:R1:W2:Y:S02]  /*105d0*/  SYNCS.PHASECHK.TRANS64.TRYWAIT P1, [R13+URZ+0x40], R4 ;  /* 0x000040040d0075a7 */ /* 0x0022a4000802017f */
[----:B--2---:R-:W-:Y:S05]  /*105e0*/  @!P1 NANOSLEEP.SYNCS 0x989680 ;  /* 0x009896800000995d */ /* 0x004fea0003900000 */
[----:B------:R-:W2:Y:S02]  /*105f0*/  @!P1 SYNCS.PHASECHK.TRANS64 P1, [R13+URZ+0x40], R4 ;  /* 0x000040040d0095a7 */ /* 0x000ea4000802007f */
[----:B--2---:R-:W-:Y:S05]  /*10600*/  @!P1 BRA `(.L_x_423) ;  /* 0xfffffffc00f09947 */ /* 0x004fea000383ffff */
[----:B------:R-:W-:Y:S05]  /*10610*/  BRA `(.L_x_447) ;  /* 0xffffffec00cc7947 */ /* 0x000fea000383ffff */
.L_x_432:
[----:B------:R-:W-:Y:S01]  /*10620*/  BSSY B0, `(.L_x_448) ;  /* 0x0000006000007945 */ /* 0x000fe20003800000 */
[----:B------:R-:W-:-:S07]  /*10630*/  IMAD.MOV.U32 R15, RZ, RZ, -0x1 ;  /* 0xffffffffff0f7424 */ /* 0x000fce00078e00ff */
[----:B------:R-:W-:Y:S05]  /*10640*/  WARPSYNC.COLLECTIVE R15, `(.L_x_449) ;  /* 0x000000000f0c7348 */ /* 0x000fea0003c00000 */
[----:B------:R-:W-:Y:S02]  /*10650*/  ELECT P6, UR62, PT ;  /* 0x00000000003e782f */ /* 0x000fe400038c0000 */
[----:B------:R-:W-:Y:S01]  /*10660*/  MOV R14, UR62 ;  /* 0x0000003e000e7c02 */ /* 0x000fe20008000f00 */
[----:B------:R-:W-:Y:S10]  /*10670*/  ENDCOLLECTIVE ;  /* 0x000000000000791b */ /* 0x000ff40003800000 */
.L_x_449:
[----:B------:R-:W-:Y:S05]  /*10680*/  BSYNC B0 ;  /* 0x0000000000007941 */ /* 0x000fea0003800000 */
.L_x_448:
[----:B------:R-:W-:Y:S05]  /*10690*/  BRA `(.L_x_450) ;  /* 0xfffffff800387947 */ /* 0x000fea000383ffff */
.L_x_436:
[----:B0-----:R0:W1:Y:S02]  /*106a0*/  SYNCS.PHASECHK.TRANS64.TRYWAIT P0, [R7+URZ], R2 ;  /* 0x00000002070075a7 */ /* 0x001064000800017f */
[----:B-1----:R-:W-:Y:S05]  /*106b0*/  @!P0 NANOSLEEP.SYNCS 0x989680 ;  /* 0x009896800000895d */ /* 0x002fea0003900000 */
[----:B------:R-:W1:Y:S02]  /*106c0*/  @!P0 SYNCS.PHASECHK.TRANS64 P0, [R7+URZ], R2 ;  /* 0x00000002070085a7 */ /* 0x000e64000800007f */
[----:B-1----:R-:W-:Y:S05]  /*106d0*/  @!P0 BRA `(.L_x_436) ;  /* 0xfffffffc00f08947 */ /* 0x002fea000383ffff */
[----:B------:R-:W-:Y:S05]  /*106e0*/  BRA `(.L_x_451) ;  /* 0xfffffff8007c7947 */ /* 0x000fea000383ffff */
.L_x_437:
[----:B0-----:R0:W1:Y:S02]  /*106f0*/  SYNCS.PHASECHK.TRANS64.TRYWAIT P0, [R9+URZ], R4 ;  /* 0x00000004090075a7 */ /* 0x001064000800017f */
[----:B-1----:R-:W-:Y:S05]  /*10700*/  @!P0 NANOSLEEP.SYNCS 0x989680 ;  /* 0x009896800000895d */ /* 0x002fea0003900000 */
[----:B------:R-:W1:Y:S02]  /*10710*/  @!P0 SYNCS.PHASECHK.TRANS64 P0, [R9+URZ], R4 ;  /* 0x00000004090085a7 */ /* 0x000e64000800007f */
[----:B-1----:R-:W-:Y:S05]  /*10720*/  @!P0 BRA `(.L_x_437) ;  /* 0xfffffffc00f08947 */ /* 0x002fea000383ffff */
[----:B------:R-:W-:Y:S05]  /*10730*/  BRA `(.L_x_452) ;  /* 0xfffffff8008c7947 */ /* 0x000fea000383ffff */
.L_x_438:
[----:B0-----:R0:W1:Y:S02]  /*10740*/  SYNCS.PHASECHK.TRANS64.TRYWAIT P0, [R6+URZ], R5 ;  /* 0x00000005060075a7 */ /* 0x001064000800017f */
[----:B-1----:R-:W-:Y:S05]  /*10750*/  @!P0 NANOSLEEP.SYNCS 0x989680 ;  /* 0x009896800000895d */ /* 0x002fea0003900000 */
[----:B------:R-:W1:Y:S02]  /*10760*/  @!P0 SYNCS.PHASECHK.TRANS64 P0, [R6+URZ], R5 ;  /* 0x00000005060085a7 */ /* 0x000e64000800007f */
[----:B-1----:R-:W-:Y:S05]  /*10770*/  @!P0 BRA `(.L_x_438) ;  /* 0xfffffffc00f08947 */ /* 0x002fea000383ffff */
[----:B------:R-:W-:Y:S05]  /*10780*/  BRA `(.L_x_453) ;  /* 0xfffffff8009c7947 */ /* 0x000fea000383ffff */
.L_x_439:
[----:B0-----:R0:W1:Y:S02]  /*10790*/  SYNCS.PHASECHK.TRANS64.TRYWAIT P0, [R9+URZ], R4 ;  /* 0x00000004090075a7 */ /* 0x001064000800017f */
[----:B-1----:R-:W-:Y:S05]  /*107a0*/  @!P0 NANOSLEEP.SYNCS 0x989680 ;  /* 0x009896800000895d */ /* 0x002fea0003900000 */
[----:B------:R-:W1:Y:S02]  /*107b0*/  @!P0 SYNCS.PHASECHK.TRANS64 P0, [R9+URZ], R4 ;  /* 0x00000004090085a7 */ /* 0x000e64000800007f */
[----:B-1----:R-:W-:Y:S05]  /*107c0*/  @!P0 BRA `(.L_x_439) ;  /* 0xfffffffc00f08947 */ /* 0x002fea000383ffff */
[----:B------:R-:W-:Y:S05]  /*107d0*/  BRA `(.L_x_454) ;  /* 0xfffffff800ac7947 */ /* 0x000fea000383ffff */
.L_x_440:
[----:B0-----:R0:W1:Y:S02]  /*107e0*/  SYNCS.PHASECHK.TRANS64.TRYWAIT P0, [R6+URZ], R5 ;  /* 0x00000005060075a7 */ /* 0x001064000800017f */
[----:B-1----:R-:W-:Y:S05]  /*107f0*/  @!P0 NANOSLEEP.SYNCS 0x989680 ;  /* 0x009896800000895d */ /* 0x002fea0003900000 */
[----:B------:R-:W1:Y:S02]  /*10800*/  @!P0 SYNCS.PHASECHK.TRANS64 P0, [R6+URZ], R5 ;  /* 0x00000005060085a7 */ /* 0x000e64000800007f */
[----:B-1----:R-:W-:Y:S05]  /*10810*/  @!P0 BRA `(.L_x_440) ;  /* 0xfffffffc00f08947 */ /* 0x002fea000383ffff */
[----:B------:R-:W-:Y:S05]  /*10820*/  BRA `(.L_x_455) ;  /* 0xfffffff800bc7947 */ /* 0x000fea000383ffff */
.L_x_441:
[----:B0-----:R0:W1:Y:S02]  /*10830*/  SYNCS.PHASECHK.TRANS64.TRYWAIT P0, [R9+URZ], R4 ;  /* 0x00000004090075a7 */ /* 0x001064000800017f */
[----:B-1----:R-:W-:Y:S05]  /*10840*/  @!P0 NANOSLEEP.SYNCS 0x989680 ;  /* 0x009896800000895d */ /* 0x002fea0003900000 */
[----:B------:R-:W1:Y:S02]  /*10850*/  @!P0 SYNCS.PHASECHK.TRANS64 P0, [R9+URZ], R4 ;  /* 0x00000004090085a7 */ /* 0x000e64000800007f */
[----:B-1----:R-:W-:Y:S05]  /*10860*/  @!P0 BRA `(.L_x_441) ;  /* 0xfffffffc00f08947 */ /* 0x002fea000383ffff */
[----:B------:R-:W-:Y:S05]  /*10870*/  BRA `(.L_x_456) ;  /* 0xfffffff800cc7947 */ /* 0x000fea000383ffff */
.L_x_442:
[----:B-1----:R1:W2:Y:S02]  /*10880*/  SYNCS.PHASECHK.TRANS64.TRYWAIT P0, [R6+URZ], R5 ;  /* 0x00000005060075a7 */ /* 0x0022a4000800017f */
[----:B--2---:R-:W-:Y:S05]  /*10890*/  @!P0 NANOSLEEP.SYNCS 0x989680 ;  /* 0x009896800000895d */ /* 0x004fea0003900000 */
[----:B------:R-:W2:Y:S02]  /*108a0*/  @!P0 SYNCS.PHASECHK.TRANS64 P0, [R6+URZ], R5 ;  /* 0x00000005060085a7 */ /* 0x000ea4000800007f */
[----:B--2---:R-:W-:Y:S05]  /*108b0*/  @!P0 BRA `(.L_x_442) ;  /* 0xfffffffc00f08947 */ /* 0x004fea000383ffff */
[----:B------:R-:W-:Y:S05]  /*108c0*/  BRA `(.L_x_457) ;  /* 0xfffffff800d47947 */ /* 0x000fea000383ffff */
.L_x_458:
[----:B------:R-:W-:-:S00]  /*108d0*/  BRA `(.L_x_458) ;  /* 0xfffffffc00fc7947 */ /* 0x000fc0000383ffff */
[----:B------:R-:W-:-:S00]  /*108e0*/  NOP ;  /* 0x0000000000007918 */ /* 0x000fc00000000000 */
        /* <DEDUP_REMOVED lines=9> */
.L_x_459:


//--------------------- .nv.global.init           --------------------------
	.section	.nv.global.init,"aw",@progbits
.nv.global.init:
	.type		$str$22,@object
	.size		$str$22,($str$23 - $str$22)
$str$22:
        /*0000*/ 	.byte	0x6b, 0x5f, 0x74, 0x69, 0x6c, 0x65, 0x5f, 0x63, 0x6f, 0x75, 0x6e, 0x74, 0x20, 0x3e, 0x3d, 0x20
        /*0010*/ 	.byte	0x31, 0x00
	.type		$str$23,@object
	.size		$str$23,(__unnamed_1 - $str$23)
$str$23:
        /*0012*/ 	.byte	0x2f, 0x74, 0x6d, 0x70, 0x2f, 0x63, 0x75, 0x74, 0x6c, 0x61, 0x73, 0x73, 0x5f, 0x73, 0x77, 0x65
        /*0022*/ 	.byte	0x65, 0x70, 0x5f, 0x73, 0x72, 0x63, 0x2f, 0x69, 0x6e, 0x63, 0x6c, 0x75, 0x64, 0x65, 0x2f, 0x63
        /*0032*/ 	.byte	0x75, 0x74, 0x6c, 0x61, 0x73, 0x73, 0x2f, 0x67, 0x65, 0x6d, 0x6d, 0x2f, 0x63, 0x6f, 0x6c, 0x6c
        /*0042*/ 	.byte	0x65, 0x63, 0x74, 0x69, 0x76, 0x65, 0x2f, 0x73, 0x6d, 0x39, 0x30, 0x5f, 0x6d, 0x6d, 0x61, 0x5f
        /*0052*/ 	.byte	0x74, 0x6d, 0x61, 0x5f, 0x67, 0x6d, 0x6d, 0x61, 0x5f, 0x73, 0x73, 0x5f, 0x77, 0x61, 0x72, 0x70
        /*0062*/ 	.byte	0x73, 0x70, 0x65, 0x63, 0x69, 0x61, 0x6c, 0x69, 0x7a, 0x65, 0x64, 0x2e, 0x68, 0x70, 0x70, 0x00
	.type		__unnamed_1,@object
	.size		__unnamed_1,(.L_0 - __unnamed_1)
__unnamed_1:
        /*0072*/ 	.byte	0x76, 0x6f, 0x69, 0x64, 0x20, 0x63, 0x75, 0x74, 0x6c, 0x61, 0x73, 0x73, 0x3a, 0x3a, 0x67, 0x65
        /* <DEDUP_REMOVED lines=180> */
        /*0bc2*/ 	.byte	0x6e, 0x74, 0x69, 0x74, 0x79, 0x5d, 0x00
.L_0:


//--------------------- .nv.shared._ZN7cutlass13device_kernelINS_4gemm6kernel13GemmUniversalIN4cute5tupleIJiiiiEEENS1_10collective13CollectiveMmaINS1_34MainloopSm90TmaGmmaWarpSpecializedILi8ENS5_IJNS4_1CILi1EEESB_SB_EEENS1_35KernelTmaWarpSpecializedCooperativeEEENS5_IJNSA_ILi256EEENSA_ILi192EEENSA_ILi32EEEEEENS_10bfloat16_tENS5_IJlSB_lEEESJ_SK_NS4_8TiledMMAINS4_8MMA_AtomIJNS4_4SM904GMMA28MMA_64x192x16_F32BF16BF16_SSILNSO_5MajorE0ELSQ_0ELNSO_7ScaleInE1ELSR_1EEEEEENS4_6LayoutINS5_IJNSA_ILi2EEESB_SB_EEENS5_IJSB_NSA_ILi0EEESX_EEEEENS5_IJNS4_10UnderscoreES10_S10_EEEEENS4_13SM90_TMA_LOADENS4_14ComposedLayoutINS4_7SwizzleILi2ELi4ELi3EEENS4_18smem_ptr_flag_bitsILi16EEENSU_INS5_IJNSA_ILi8EEESH_EEENS5_IJSH_SB_EEEEEEEvNS4_8identityES13_S1D_vS1E_EENS_8epilogue10collective6detail29Sm90TmaWarpSpecializedAdapterINS1H_15DefaultEpilogueISJ_SK_SK_NS1G_6thread17LinearCombinationISJ_Li1EffLNS1L_9ScaleType4KindE0ELNS_15FloatRoundStyleE2ESJ_EENS1_15EpilogueDefaultEEEEEvvEEEEvNT_6ParamsE --------------------------
	.section	.nv.shared._ZN7cutlass13device_kernelINS_4gemm6kernel13GemmUniversalIN4cute5tupleIJiiiiEEENS1_10collective13CollectiveMmaINS1_34MainloopSm90TmaGmmaWarpSpecializedILi8ENS5_IJNS4_1CILi1EEESB_SB_EEENS1_35KernelTmaWarpSpecializedCooperativeEEENS5_IJNSA_ILi256EEENSA_ILi192EEENSA_ILi32EEEEEENS_10bfloat16_tENS5_IJlSB_lEEESJ_SK_NS4_8TiledMMAINS4_8MMA_AtomIJNS4_4SM904GMMA28MMA_64x192x16_F32BF16BF16_SSILNSO_5MajorE0ELSQ_0ELNSO_7ScaleInE1ELSR_1EEEEEENS4_6LayoutINS5_IJNSA_ILi2EEESB_SB_EEENS5_IJSB_NSA_ILi0EEESX_EEEEENS5_IJNS4_10UnderscoreES10_S10_EEEEENS4_13SM90_TMA_LOADENS4_14ComposedLayoutINS4_7SwizzleILi2ELi4ELi3EEENS4_18smem_ptr_flag_bitsILi16EEENSU_INS5_IJNSA_ILi8EEESH_EEENS5_IJSH_SB_EEEEEEEvNS4_8identityES13_S1D_vS1E_EENS_8epilogue10collective6detail29Sm90TmaWarpSpecializedAdapterINS1H_15DefaultEpilogueISJ_SK_SK_NS1G_6thread17LinearCombinationISJ_Li1EffLNS1L_9ScaleType4KindE0ELNS_15FloatRoundStyleE2ESJ_EENS1_15EpilogueDefaultEEEEEvvEEEEvNT_6ParamsE,"aw",@nobits
	.sectionflags	@""
	.align	16
	.zero		1024


//--------------------- .nv.shared.reserved.0     --------------------------
	.section	.nv.shared.reserved.0,"aw",@nobits
	.weak		__nv_reservedSMEM_offset_0_alias
	.size		__nv_reservedSMEM_offset_0_alias, 0, 0
	.other		__nv_reservedSMEM_offset_0_alias,@"STO_CUDA_RESERVED_SHARED STV_DEFAULT"
__nv_reservedSMEM_offset_0_alias:
	.zero		0


//--------------------- .nv.global                --------------------------
	.section	.nv.global,"aw",@nobits
.nv.global:
	.type		_ZN39_INTERNAL_37dd1eff_4_k_cu_60774f77_40694cute1_E,@object
	.size		_ZN39_INTERNAL_37dd1eff_4_k_cu_60774f77_40694cute1_E,(_ZN39_INTERNAL_37dd1eff_4_k_cu_60774f77_40694cuda3std3__45__cpo6cbeginE - _ZN39_INTERNAL_37dd1eff_4_k_cu_60774f77_40694cute1_E)
_ZN39_INTERNAL_37dd1eff_4_k_cu_60774f77_40694cute1_E:
	.zero		1
	.type		_ZN39_INTERNAL_37dd1eff_4_k_cu_60774f77_40694cuda3std3__45__cpo6cbeginE,@object
	.size		_ZN39_INTERNAL_37dd1eff_4_k_cu_60774f77_40694cuda3std3__45__cpo6cbeginE,(_ZN39_INTERNAL_37dd1eff_4_k_cu_60774f77_40694cuda3std3__48in_placeE - _ZN39_INTERNAL_37dd1eff_4_k_cu_60774f77_40694cuda3std3__45__cpo6cbeginE)
_ZN39_INTERNAL_37dd1eff_4_k_cu_60774f77_40694cuda3std3__45__cpo6cbeginE:
	.zero		1
	.type		_ZN39_INTERNAL_37dd1eff_4_k_cu_60774f77_40694cuda3std3__48in_placeE,@object
	.size		_ZN39_INTERNAL_37dd1eff_4_k_cu_60774f77_40694cuda3std3__48in_placeE,(_ZN39_INTERNAL_37dd1eff_4_k_cu_60774f77_40694cuda3std6ranges3__45__cpo9iter_moveE - _ZN39_INTERNAL_37dd1eff_4_k_cu_60774f77_40694cuda3std3__48in_placeE)
_ZN39_INTERNAL_37dd1eff_4_k_cu_60774f77_40694cuda3std3__48in_placeE:
	.zero		1
	.type		_ZN39_INTERNAL_37dd1eff_4_k_cu_60774f77_40694cuda3std6ranges3__45__cpo9iter_moveE,@object
	.size		_ZN39_INTERNAL_37dd1eff_4_k_cu_60774f77_40694cuda3std6ranges3__45__cpo9iter_moveE,(_ZN39_INTERNAL_37dd1eff_4_k_cu_60774f77_40694cuda3std3__45__cpo5beginE - _ZN39_INTERNAL_37dd1eff_4_k_cu_60774f77_40694cuda3std6ranges3__45__cpo9iter_moveE)
_ZN39_INTERNAL_37dd1eff_4_k_cu_60774f77_40694cuda3std6ranges3__45__cpo9iter_moveE:
	.zero		1
	.type		_ZN39_INTERNAL_37dd1eff_4_k_cu_60774f77_40694cuda3std3__45__cpo5beginE,@object
	.size		_ZN39_INTERNAL_37dd1eff_4_k_cu_60774f77_40694cuda3std3__45__cpo5beginE,(_ZN39_INTERNAL_37dd1eff_4_k_cu_60774f77_40694cuda3std3__441_GLOBAL__N__37dd1eff_4_k_cu_60774f77_40696ignoreE - _ZN39_INTERNAL_37dd1eff_4_k_cu_60774f77_40694cuda3std3__45__cpo5beginE)
_ZN39_INTERNAL_37dd1eff_4_k_cu_60774f77_40694cuda3std3__45__cpo5beginE:
	.zero		1
	.type		_ZN39_INTERNAL_37dd1eff_4_k_cu_60774f77_40694cuda3std3__441_GLOBAL__N__37dd1eff_4_k_cu_60774f77_40696ignoreE,@object
	.size		_ZN39_INTERNAL_37dd1eff_4_k_cu_60774f77_40694cuda3std3__441_GLOBAL__N__37dd1eff_4_k_cu_60774f77_40696ignoreE,(_ZN39_INTERNAL_37dd1eff_4_k_cu_60774f77_40694cute7productE - _ZN39_INTERNAL_37dd1eff_4_k_cu_60774f77_40694cuda3std3__441_GLOBAL__N__37dd1eff_4_k_cu_60774f77_40696ignoreE)
_ZN39_INTERNAL_37dd1eff_4_k_cu_60774f77_40694cuda3std3__441_GLOBAL__N__37dd1eff_4_k_cu_60774f77_40696ignoreE:
	.zero		1
	.type		_ZN39_INTERNAL_37dd1eff_4_k_cu_60774f77_40694cute7productE,@object
	.size		_ZN39_INTERNAL_37dd1eff_4_k_cu_60774f77_40694cute7productE,(_ZN39_INTERNAL_37dd1eff_4_k_cu_60774f77_40694cuda3std3__45__cpo3endE - _ZN39_INTERNAL_37dd1eff_4_k_cu_60774f77_40694cute7productE)
_ZN39_INTERNAL_37dd1eff_4_k_cu_60774f77_40694cute7productE:
	.zero		1
	.type		_ZN39_INTERNAL_37dd1eff_4_k_cu_60774f77_40694cuda3std3__45__cpo3endE,@object
	.size		_ZN39_INTERNAL_37dd1eff_4_k_cu_60774f77_40694cuda3std3__45__cpo3endE,(_ZN39_INTERNAL_37dd1eff_4_k_cu_60774f77_40694cuda3std3__419piecewise_constructE - _ZN39_INTERNAL_37dd1eff_4_k_cu_60774f77_40694cuda3std3__45__cpo3endE)
_ZN39_INTERNAL_37dd1eff_4_k_cu_60774f77_40694cuda3std3__45__cpo3endE:
	.zero		1
	.type		_ZN39_INTERNAL_37dd1eff_4_k_cu_60774f77_40694cuda3std3__419piecewise_constructE,@object
	.size		_ZN39_INTERNAL_37dd1eff_4_k_cu_60774f77_40694cuda3std3__419piecewise_constructE,(_ZN39_INTERNAL_37dd1eff_4_k_cu_60774f77_40694cuda3std3__45__cpo4cendE - _ZN39_INTERNAL_37dd1eff_4_k_cu_60774f77_40694cuda3std3__419piecewise_constructE)
_ZN39_INTERNAL_37dd1eff_4_k_cu_60774f77_40694cuda3std3__419piecewise_constructE:
	.zero		1
	.type		_ZN39_INTERNAL_37dd1eff_4_k_cu_60774f77_40694cuda3std3__45__cpo4cendE,@object
	.size		_ZN39_INTERNAL_37dd1eff_4_k_cu_60774f77_40694cuda3std3__45__cpo4cendE,(_ZN39_INTERNAL_37dd1eff_4_k_cu_60774f77_40694cuda3std6ranges3__45__cpo4swapE - _ZN39_INTERNAL_37dd1eff_4_k_cu_60774f77_40694cuda3std3__45__cpo4cendE)
_ZN39_INTERNAL_37dd1eff_4_k_cu_60774f77_40694cuda3std3__45__cpo4cendE:
	.zero		1
	.type		_ZN39_INTERNAL_37dd1eff_4_k_cu_60774f77_40694cuda3std6ranges3__45__cpo4swapE,@object
	.size		_ZN39_INTERNAL_37dd1eff_4_k_cu_60774f77_40694cuda3std6ranges3__45__cpo4swapE,(.L_8 - _ZN39_INTERNAL_37dd1eff_4_k_cu_60774f77_40694cuda3std6ranges3__45__cpo4swapE)
_ZN39_INTERNAL_37dd1eff_4_k_cu_60774f77_40694cuda3std6ranges3__45__cpo4swapE:
	.zero		1
.L_8:


//--------------------- .nv.constant0._ZN7cutlass13device_kernelINS_4gemm6kernel13GemmUniversalIN4cute5tupleIJiiiiEEENS1_10collective13CollectiveMmaINS1_34MainloopSm90TmaGmmaWarpSpecializedILi8ENS5_IJNS4_1CILi1EEESB_SB_EEENS1_35KernelTmaWarpSpecializedCooperativeEEENS5_IJNSA_ILi256EEENSA_ILi192EEENSA_ILi32EEEEEENS_10bfloat16_tENS5_IJlSB_lEEESJ_SK_NS4_8TiledMMAINS4_8MMA_AtomIJNS4_4SM904GMMA28MMA_64x192x16_F32BF16BF16_SSILNSO_5MajorE0ELSQ_0ELNSO_7ScaleInE1ELSR_1EEEEEENS4_6LayoutINS5_IJNSA_ILi2EEESB_SB_EEENS5_IJSB_NSA_ILi0EEESX_EEEEENS5_IJNS4_10UnderscoreES10_S10_EEEEENS4_13SM90_TMA_LOADENS4_14ComposedLayoutINS4_7SwizzleILi2ELi4ELi3EEENS4_18smem_ptr_flag_bitsILi16EEENSU_INS5_IJNSA_ILi8EEESH_EEENS5_IJSH_SB_EEEEEEEvNS4_8identityES13_S1D_vS1E_EENS_8epilogue10collective6detail29Sm90TmaWarpSpecializedAdapterINS1H_15DefaultEpilogueISJ_SK_SK_NS1G_6thread17LinearCombinationISJ_Li1EffLNS1L_9ScaleType4KindE0ELNS_15FloatRoundStyleE2ESJ_EENS1_15EpilogueDefaultEEEEEvvEEEEvNT_6ParamsE --------------------------
	.section	.nv.constant0._ZN7cutlass13device_kernelINS_4gemm6kernel13GemmUniversalIN4cute5tupleIJiiiiEEENS1_10collective13CollectiveMmaINS1_34MainloopSm90TmaGmmaWarpSpecializedILi8ENS5_IJNS4_1CILi1EEESB_SB_EEENS1_35KernelTmaWarpSpecializedCooperativeEEENS5_IJNSA_ILi256EEENSA_ILi192EEENSA_ILi32EEEEEENS_10bfloat16_tENS5_IJlSB_lEEESJ_SK_NS4_8TiledMMAINS4_8MMA_AtomIJNS4_4SM904GMMA28MMA_64x192x16_F32BF16BF16_SSILNSO_5MajorE0ELSQ_0ELNSO_7ScaleInE1ELSR_1EEEEEENS4_6LayoutINS5_IJNSA_ILi2EEESB_SB_EEENS5_IJSB_NSA_ILi0EEESX_EEEEENS5_IJNS4_10UnderscoreES10_S10_EEEEENS4_13SM90_TMA_LOADENS4_14ComposedLayoutINS4_7SwizzleILi2ELi4ELi3EEENS4_18smem_ptr_flag_bitsILi16EEENSU_INS5_IJNSA_ILi8EEESH_EEENS5_IJSH_SB_EEEEEEEvNS4_8identityES13_S1D_vS1E_EENS_8epilogue10collective6detail29Sm90TmaWarpSpecializedAdapterINS1H_15DefaultEpilogueISJ_SK_SK_NS1G_6thread17LinearCombinationISJ_Li1EffLNS1L_9ScaleType4KindE0ELNS_15FloatRoundStyleE2ESJ_EENS1_15EpilogueDefaultEEEEEvvEEEEvNT_6ParamsE,"a",@progbits
	.sectionflags	@""
	.align	4
.nv.constant0._ZN7cutlass13device_kernelINS_4gemm6kernel13GemmUniversalIN4cute5tupleIJiiiiEEENS1_10collective13CollectiveMmaINS1_34MainloopSm90TmaGmmaWarpSpecializedILi8ENS5_IJNS4_1CILi1EEESB_SB_EEENS1_35KernelTmaWarpSpecializedCooperativeEEENS5_IJNSA_ILi256EEENSA_ILi192EEENSA_ILi32EEEEEENS_10bfloat16_tENS5_IJlSB_lEEESJ_SK_NS4_8TiledMMAINS4_8MMA_AtomIJNS4_4SM904GMMA28MMA_64x192x16_F32BF16BF16_SSILNSO_5MajorE0ELSQ_0ELNSO_7ScaleInE1ELSR_1EEEEEENS4_6LayoutINS5_IJNSA_ILi2EEESB_SB_EEENS5_IJSB_NSA_ILi0EEESX_EEEEENS5_IJNS4_10UnderscoreES10_S10_EEEEENS4_13SM90_TMA_LOADENS4_14ComposedLayoutINS4_7SwizzleILi2ELi4ELi3EEENS4_18smem_ptr_flag_bitsILi16EEENSU_INS5_IJNSA_ILi8EEESH_EEENS5_IJSH_SB_EEEEEEEvNS4_8identityES13_S1D_vS1E_EENS_8epilogue10collective6detail29Sm90TmaWarpSpecializedAdapterINS1H_15DefaultEpilogueISJ_SK_SK_NS1G_6thread17LinearCombinationISJ_Li1EffLNS1L_9ScaleType4KindE0ELNS_15FloatRoundStyleE2ESJ_EENS1_15EpilogueDefaultEEEEEvvEEEEvNT_6ParamsE:
	.zero		1664


//--------------------- SYMBOLS --------------------------

	.type		.nv.reservedSmem.offset0,@object
	.size		.nv.reservedSmem.offset0,0x4
	.type		__assertfail,@function
